// auto-generated by cutlass_sweep.gemm — config: {"arch": "sm_90", "cluster_m": 1, "cluster_n": 1, "dtype": "tf32", "stages": 5, "tile_k": 128, "tile_m": 256, "tile_n": 128}
#include "cutlass/cutlass.h"
#include "cutlass/gemm/collective/collective_builder.hpp"
#include "cutlass/gemm/device/gemm_universal_adapter.h"
#include "cutlass/gemm/kernel/gemm_universal.hpp"
#include "cutlass/epilogue/collective/collective_builder.hpp"

using ElemA = cutlass::tfloat32_t;
using ElemB = cutlass::tfloat32_t;
using ElemCD = cutlass::tfloat32_t;
using Acc  = float;
using TileShape    = cute::Shape<cute::_256, cute::_128, cute::_128>;
using ClusterShape = cute::Shape<cute::_1, cute::_1, cute::_1>;

using CollectiveEpilogue = typename cutlass::epilogue::collective::CollectiveBuilder<
    cutlass::arch::Sm90, cutlass::arch::OpClassTensorOp,
    TileShape, ClusterShape,
    cutlass::epilogue::collective::EpilogueTileAuto,
    Acc, Acc,
    ElemCD, cutlass::layout::RowMajor, 128 / cutlass::sizeof_bits<ElemCD>::value,
    ElemCD, cutlass::layout::RowMajor, 128 / cutlass::sizeof_bits<ElemCD>::value,
    cutlass::epilogue::collective::EpilogueScheduleAuto
  >::CollectiveOp;

using CollectiveMainloop = typename cutlass::gemm::collective::CollectiveBuilder<
    cutlass::arch::Sm90, cutlass::arch::OpClassTensorOp,
    ElemA, cutlass::layout::RowMajor, 128 / cutlass::sizeof_bits<ElemA>::value,
    ElemB, cutlass::layout::ColumnMajor, 128 / cutlass::sizeof_bits<ElemB>::value,
    Acc,
    TileShape, ClusterShape,
    cutlass::gemm::collective::StageCount<5>,
    cutlass::gemm::collective::KernelScheduleAuto
  >::CollectiveOp;

using GemmKernel = cutlass::gemm::kernel::GemmUniversal<
    cute::Shape<int,int,int,int>,
    CollectiveMainloop,
    CollectiveEpilogue
>;
using Gemm = cutlass::gemm::device::GemmUniversalAdapter<GemmKernel>;

// Force the device kernel symbol into the cubin without needing a host main.
auto* _anchor = &cutlass::device_kernel<GemmKernel>;


// ===== COMPILED SASS (sm_90a) =====

	.target	sm_90a

	.elftype	@"ET_EXEC"


//--------------------- .note.nv.tkinfo           --------------------------
	.section	.note.nv.tkinfo,"",@"SHT_NOTE"
	.sectionflags	@"SHF_NOTE_NV_TKINFO"
	.tkinfo
        /*0018*/ 	.word	0x00000002
        /*0030*/ 	.string	""
        /*0030*/ 	.string	"ptxas"
        /*0030*/ 	.string	"Cuda compilation tools, release 13.0, V13.0.88"
        /*0030*/ 	.string	"Build cuda_13.0.r13.0/compiler.36424714_0"
        /*0030*/ 	.string	"-arch sm_90a -m 64 "



//--------------------- .note.nv.cuinfo           --------------------------
	.section	.note.nv.cuinfo,"",@"SHT_NOTE"
	.sectionflags	@"SHF_NOTE_NV_CUINFO"
        /*0018*/ 	.short	0x0002
        /*001a*/ 	.short	0x005a
        /*001c*/ 	.short	0x0082
	.zero		2


//--------------------- .nv.info                  --------------------------
	.section	.nv.info,"",@"SHT_CUDA_INFO"
	.align	4


	//----- nvinfo : EIATTR_REGCOUNT
	.align		4
        /*0000*/ 	.byte	0x04, 0x2f
        /*0002*/ 	.short	(.L_15 - .L_14)
	.align		4
.L_14:
        /*0004*/ 	.word	index@(_ZN7cutlass13device_kernelINS_4gemm6kernel13GemmUniversalIN4cute5tupleIJiiiiEEENS1_10collective13CollectiveMmaINS1_34MainloopSm90TmaGmmaWarpSpecializedILi5ENS5_IJNS4_1CILi1EEESB_SB_EEENS1_35KernelTmaWarpSpecializedCooperativeEEENS5_IJNSA_ILi256EEENSA_ILi128EEESG_EEENS_10tfloat32_tENS5_IJlSB_lEEESI_SJ_NS4_8TiledMMAINS4_8MMA_AtomIJNS4_4SM904GMMA30MMA_64x128x8_F32TF32TF32_SS_TNILNSN_7ScaleInE1ELSP_1EEEEEENS4_6LayoutINS5_IJNSA_ILi2EEESB_SB_EEENS5_IJSB_NSA_ILi0EEESV_EEEEENS5_IJNS4_10UnderscoreESY_SY_EEEEENS4_13SM90_TMA_LOADENS4_14ComposedLayoutINS4_7SwizzleILi3ELi4ELi3EEENS4_18smem_ptr_flag_bitsILi32EEENSS_INS5_IJNSA_ILi8EEENSA_ILi32EEEEEENS5_IJS18_SB_EEEEEEEvNS4_8identityES11_S1C_vS1D_EENS_8epilogue10collective6detail29Sm90TmaWarpSpecializedAdapterINS1G_15DefaultEpilogueISI_SJ_SJ_NS1F_6thread17LinearCombinationISI_Li1EffLNS1K_9ScaleType4KindE0ELNS_15FloatRoundStyleE2ESI_EENS1_15EpilogueDefaultEEEEEvvEEEEvNT_6ParamsE)
        /*0008*/ 	.word	0x000000a8


	//----- nvinfo : EIATTR_FRAME_SIZE
	.align		4
.L_15:
        /*000c*/ 	.byte	0x04, 0x11
        /*000e*/ 	.short	(.L_17 - .L_16)
	.align		4
.L_16:
        /*0010*/ 	.word	index@(_ZN7cutlass13device_kernelINS_4gemm6kernel13GemmUniversalIN4cute5tupleIJiiiiEEENS1_10collective13CollectiveMmaINS1_34MainloopSm90TmaGmmaWarpSpecializedILi5ENS5_IJNS4_1CILi1EEESB_SB_EEENS1_35KernelTmaWarpSpecializedCooperativeEEENS5_IJNSA_ILi256EEENSA_ILi128EEESG_EEENS_10tfloat32_tENS5_IJlSB_lEEESI_SJ_NS4_8TiledMMAINS4_8MMA_AtomIJNS4_4SM904GMMA30MMA_64x128x8_F32TF32TF32_SS_TNILNSN_7ScaleInE1ELSP_1EEEEEENS4_6LayoutINS5_IJNSA_ILi2EEESB_SB_EEENS5_IJSB_NSA_ILi0EEESV_EEEEENS5_IJNS4_10UnderscoreESY_SY_EEEEENS4_13SM90_TMA_LOADENS4_14ComposedLayoutINS4_7SwizzleILi3ELi4ELi3EEENS4_18smem_ptr_flag_bitsILi32EEENSS_INS5_IJNSA_ILi8EEENSA_ILi32EEEEEENS5_IJS18_SB_EEEEEEEvNS4_8identityES11_S1C_vS1D_EENS_8epilogue10collective6detail29Sm90TmaWarpSpecializedAdapterINS1G_15DefaultEpilogueISI_SJ_SJ_NS1F_6thread17LinearCombinationISI_Li1EffLNS1K_9ScaleType4KindE0ELNS_15FloatRoundStyleE2ESI_EENS1_15EpilogueDefaultEEEEEvvEEEEvNT_6ParamsE)
        /*0014*/ 	.word	0x00000000


	//----- nvinfo : EIATTR_MIN_STACK_SIZE
	.align		4
.L_17:
        /*0018*/ 	.byte	0x04, 0x12
        /*001a*/ 	.short	(.L_19 - .L_18)
	.align		4
.L_18:
        /*001c*/ 	.word	index@(_ZN7cutlass13device_kernelINS_4gemm6kernel13GemmUniversalIN4cute5tupleIJiiiiEEENS1_10collective13CollectiveMmaINS1_34MainloopSm90TmaGmmaWarpSpecializedILi5ENS5_IJNS4_1CILi1EEESB_SB_EEENS1_35KernelTmaWarpSpecializedCooperativeEEENS5_IJNSA_ILi256EEENSA_ILi128EEESG_EEENS_10tfloat32_tENS5_IJlSB_lEEESI_SJ_NS4_8TiledMMAINS4_8MMA_AtomIJNS4_4SM904GMMA30MMA_64x128x8_F32TF32TF32_SS_TNILNSN_7ScaleInE1ELSP_1EEEEEENS4_6LayoutINS5_IJNSA_ILi2EEESB_SB_EEENS5_IJSB_NSA_ILi0EEESV_EEEEENS5_IJNS4_10UnderscoreESY_SY_EEEEENS4_13SM90_TMA_LOADENS4_14ComposedLayoutINS4_7SwizzleILi3ELi4ELi3EEENS4_18smem_ptr_flag_bitsILi32EEENSS_INS5_IJNSA_ILi8EEENSA_ILi32EEEEEENS5_IJS18_SB_EEEEEEEvNS4_8identityES11_S1C_vS1D_EENS_8epilogue10collective6detail29Sm90TmaWarpSpecializedAdapterINS1G_15DefaultEpilogueISI_SJ_SJ_NS1F_6thread17LinearCombinationISI_Li1EffLNS1K_9ScaleType4KindE0ELNS_15FloatRoundStyleE2ESI_EENS1_15EpilogueDefaultEEEEEvvEEEEvNT_6ParamsE)
        /*0020*/ 	.word	0x00000000
.L_19:


//--------------------- .nv.compat                --------------------------
	.section	.nv.compat,"",@"SHT_CUDA_COMPAT_INFO"
	.align	4
        /*0000*/ 	.byte	0x02, 0x09, 0x01, 0x00, 0x02, 0x02, 0x04, 0x00, 0x02, 0x05, 0x05, 0x00, 0x03, 0x07, 0x01, 0x01
        /*0010*/ 	.byte	0x02, 0x03, 0x01, 0x00, 0x02, 0x06, 0x01, 0x00, 0x04, 0x0b, 0x08, 0x00, 0x00, 0x00, 0x00, 0x00
        /*0020*/ 	.byte	0x00, 0x00, 0x00, 0x00


//--------------------- .nv.info._ZN7cutlass13device_kernelINS_4gemm6kernel13GemmUniversalIN4cute5tupleIJiiiiEEENS1_10collective13CollectiveMmaINS1_34MainloopSm90TmaGmmaWarpSpecializedILi5ENS5_IJNS4_1CILi1EEESB_SB_EEENS1_35KernelTmaWarpSpecializedCooperativeEEENS5_IJNSA_ILi256EEENSA_ILi128EEESG_EEENS_10tfloat32_tENS5_IJlSB_lEEESI_SJ_NS4_8TiledMMAINS4_8MMA_AtomIJNS4_4SM904GMMA30MMA_64x128x8_F32TF32TF32_SS_TNILNSN_7ScaleInE1ELSP_1EEEEEENS4_6LayoutINS5_IJNSA_ILi2EEESB_SB_EEENS5_IJSB_NSA_ILi0EEESV_EEEEENS5_IJNS4_10UnderscoreESY_SY_EEEEENS4_13SM90_TMA_LOADENS4_14ComposedLayoutINS4_7SwizzleILi3ELi4ELi3EEENS4_18smem_ptr_flag_bitsILi32EEENSS_INS5_IJNSA_ILi8EEENSA_ILi32EEEEEENS5_IJS18_SB_EEEEEEEvNS4_8identityES11_S1C_vS1D_EENS_8epilogue10collective6detail29Sm90TmaWarpSpecializedAdapterINS1G_15DefaultEpilogueISI_SJ_SJ_NS1F_6thread17LinearCombinationISI_Li1EffLNS1K_9ScaleType4KindE0ELNS_15FloatRoundStyleE2ESI_EENS1_15EpilogueDefaultEEEEEvvEEEEvNT_6ParamsE --------------------------
	.section	.nv.info._ZN7cutlass13device_kernelINS_4gemm6kernel13GemmUniversalIN4cute5tupleIJiiiiEEENS1_10collective13CollectiveMmaINS1_34MainloopSm90TmaGmmaWarpSpecializedILi5ENS5_IJNS4_1CILi1EEESB_SB_EEENS1_35KernelTmaWarpSpecializedCooperativeEEENS5_IJNSA_ILi256EEENSA_ILi128EEESG_EEENS_10tfloat32_tENS5_IJlSB_lEEESI_SJ_NS4_8TiledMMAINS4_8MMA_AtomIJNS4_4SM904GMMA30MMA_64x128x8_F32TF32TF32_SS_TNILNSN_7ScaleInE1ELSP_1EEEEEENS4_6LayoutINS5_IJNSA_ILi2EEESB_SB_EEENS5_IJSB_NSA_ILi0EEESV_EEEEENS5_IJNS4_10UnderscoreESY_SY_EEEEENS4_13SM90_TMA_LOADENS4_14ComposedLayoutINS4_7SwizzleILi3ELi4ELi3EEENS4_18smem_ptr_flag_bitsILi32EEENSS_INS5_IJNSA_ILi8EEENSA_ILi32EEEEEENS5_IJS18_SB_EEEEEEEvNS4_8identityES11_S1C_vS1D_EENS_8epilogue10collective6detail29Sm90TmaWarpSpecializedAdapterINS1G_15DefaultEpilogueISI_SJ_SJ_NS1F_6thread17LinearCombinationISI_Li1EffLNS1K_9ScaleType4KindE0ELNS_15FloatRoundStyleE2ESI_EENS1_15EpilogueDefaultEEEEEvvEEEEvNT_6ParamsE,"",@"SHT_CUDA_INFO"
	.sectionflags	@""
	.align	4


	//----- nvinfo : EIATTR_CUDA_API_VERSION
	.align		4
        /*0000*/ 	.byte	0x04, 0x37
        /*0002*/ 	.short	(.L_21 - .L_20)
.L_20:
        /*0004*/ 	.word	0x00000082


	//----- nvinfo : EIATTR_KPARAM_INFO
	.align		4
.L_21:
        /*0008*/ 	.byte	0x04, 0x17
        /*000a*/ 	.short	(.L_23 - .L_22)
.L_22:
        /*000c*/ 	.word	0x00000000
        /*0010*/ 	.short	0x0000
        /*0012*/ 	.short	0x0070
        /*0014*/ 	.byte	0x00, 0xf0, 0x01, 0x10


	//----- nvinfo : EIATTR_SPARSE_MMA_MASK
	.align		4
.L_23:
        /*0018*/ 	.byte	0x03, 0x50
        /*001a*/ 	.short	0x0000


	//----- nvinfo : EIATTR_MAXREG_COUNT
	.align		4
        /*001c*/ 	.byte	0x03, 0x1b
        /*001e*/ 	.short	0x00a8


	//----- nvinfo : EIATTR_NUM_BARRIERS
	.align		4
        /*0020*/ 	.byte	0x02, 0x4c
        /*0022*/ 	.byte	0x01
	.zero		1


	//----- nvinfo : EIATTR_EXTERNS
	.align		4
        /*0024*/ 	.byte	0x04, 0x0f
        /*0026*/ 	.short	(.L_25 - .L_24)


	//   ....[0]....
	.align		4
.L_24:
        /*0028*/ 	.word	index@(__assertfail)


	//----- nvinfo : EIATTR_MERCURY_ISA_VERSION
	.align		4
.L_25:
        /*002c*/ 	.byte	0x03, 0x5f
        /*002e*/ 	.short	0x0101


	//----- nvinfo : EIATTR_INT_WARP_WIDE_INSTR_OFFSETS
	.align		4
        /*0030*/ 	.byte	0x04, 0x31
        /*0032*/ 	.short	(.L_27 - .L_26)


	//   ....[0]....
.L_26:
        /*0034*/ 	.word	0x000003d0


	//   ....[1]....
        /*0038*/ 	.word	0x00000400


	//   ....[2]....
        /*003c*/ 	.word	0x000004e0


	//----- nvinfo : EIATTR_COOP_GROUP_MASK_REGIDS
	.align		4
.L_27:
        /*0040*/ 	.byte	0x04, 0x29
        /*0042*/ 	.short	(.L_29 - .L_28)


	//   ....[0]....
.L_28:
        /*0044*/ 	.word	0xffffffff


	//   ....[1]....
        /*0048*/ 	.word	0xffffffff


	//   ....[2]....
        /*004c*/ 	.word	0xffffffff


	//   ....[3]....
        /*0050*/ 	.word	0xffffffff


	//   ....[4]....
        /*0054*/ 	.word	0xffffffff


	//----- nvinfo : EIATTR_COOP_GROUP_INSTR_OFFSETS
	.align		4
.L_29:
        /*0058*/ 	.byte	0x04, 0x28
        /*005a*/ 	.short	(.L_31 - .L_30)


	//   ....[0]....
.L_30:
        /*005c*/ 	.word	0x00000060


	//   ....[1]....
        /*0060*/ 	.word	0x00000070


	//   ....[2]....
        /*0064*/ 	.word	0x00000130


	//   ....[3]....
        /*0068*/ 	.word	0x000002e0


	//   ....[4]....
        /*006c*/ 	.word	0x00000f90


	//----- nvinfo : EIATTR_REG_RECONFIG
	.align		4
.L_31:
        /*0070*/ 	.byte	0x01, 0x54
	.zero		2


	//----- nvinfo : EIATTR_SYSCALL_OFFSETS
	.align		4
        /*0074*/ 	.byte	0x04, 0x46
        /*0076*/ 	.short	(.L_33 - .L_32)


	//   ....[0]....
.L_32:
        /*0078*/ 	.word	0x00001150


	//----- nvinfo : EIATTR_MBARRIER_INSTR_OFFSETS
	.align		4
.L_33:
        /*007c*/ 	.byte	0x04, 0x39
        /*007e*/ 	.short	(.L_35 - .L_34)


	//   ....[0]....
.L_34:
        /*0080*/ 	.word	0x00000230
        /*0084*/ 	.word	0x000000ff
        /*0088*/ 	.word	0x00000000
        /*008c*/ 	.short	0x0100
        /*008e*/ 	.byte	0x08
	.zero		1


	//   ....[1]....
        /*0090*/ 	.word	0x00000240
        /*0094*/ 	.word	0x000000ff
        /*0098*/ 	.word	0x00000028
        /*009c*/ 	.short	0x0100
        /*009e*/ 	.byte	0x08
	.zero		1


	//   ....[2]....
        /*00a0*/ 	.word	0x00000250
        /*00a4*/ 	.word	0x000000ff
        /*00a8*/ 	.word	0x00000008
        /*00ac*/ 	.short	0x0100
        /*00ae*/ 	.byte	0x08
	.zero		1


	//   ....[3]....
        /*00b0*/ 	.word	0x00000260
        /*00b4*/ 	.word	0x000000ff
        /*00b8*/ 	.word	0x00000030
        /*00bc*/ 	.short	0x0100
        /*00be*/ 	.byte	0x08
	.zero		1


	//   ....[4]....
        /*00c0*/ 	.word	0x00000270
        /*00c4*/ 	.word	0x000000ff
        /*00c8*/ 	.word	0x00000010
        /*00cc*/ 	.short	0x0100
        /*00ce*/ 	.byte	0x08
	.zero		1


	//   ....[5]....
        /*00d0*/ 	.word	0x00000280
        /*00d4*/ 	.word	0x000000ff
        /*00d8*/ 	.word	0x00000038
        /*00dc*/ 	.short	0x0100
        /*00de*/ 	.byte	0x08
	.zero		1


	//   ....[6]....
        /*00e0*/ 	.word	0x00000290
        /*00e4*/ 	.word	0x000000ff
        /*00e8*/ 	.word	0x00000018
        /*00ec*/ 	.short	0x0100
        /*00ee*/ 	.byte	0x08
	.zero		1


	//   ....[7]....
        /*00f0*/ 	.word	0x000002a0
        /*00f4*/ 	.word	0x000000ff
        /*00f8*/ 	.word	0x00000040
        /*00fc*/ 	.short	0x0100
        /*00fe*/ 	.byte	0x08
	.zero		1


	//   ....[8]....
        /*0100*/ 	.word	0x000002b0
        /*0104*/ 	.word	0x000000ff
        /*0108*/ 	.word	0x00000020
        /*010c*/ 	.short	0x0100
        /*010e*/ 	.byte	0x08
	.zero		1


	//   ....[9]....
        /*0110*/ 	.word	0x000002c0
        /*0114*/ 	.word	0x000000ff
        /*0118*/ 	.word	0x00000048
        /*011c*/ 	.short	0x0100
        /*011e*/ 	.byte	0x08
	.zero		1


	//   ....[10]....
        /*0120*/ 	.word	0x00000550
        /*0124*/ 	.word	0x000000ff
        /*0128*/ 	.word	0x00000060
        /*012c*/ 	.short	0x0100
        /*012e*/ 	.byte	0x06
	.zero		1


	//   ....[11]....
        /*0130*/ 	.word	0x000005b0
        /*0134*/ 	.word	0x000000ff
        /*0138*/ 	.word	0x00000068
        /*013c*/ 	.short	0x0100
        /*013e*/ 	.byte	0x06
	.zero		1


	//   ....[12]....
        /*0140*/ 	.word	0x000011d0
        /*0144*/ 	.word	0x00000003
        /*0148*/ 	.word	0x00000000
        /*014c*/ 	.short	0x010a
        /*014e*/ 	.byte	0x3f
	.zero		1


	//   ....[13]....
        /*0150*/ 	.word	0x00001210
        /*0154*/ 	.word	0x00000003
        /*0158*/ 	.word	0x00000000
        /*015c*/ 	.short	0x010a
        /*015e*/ 	.byte	0x3f
	.zero		1


	//   ....[14]....
        /*0160*/ 	.word	0x00002000
        /*0164*/ 	.word	0x000000ff
        /*0168*/ 	.word	0x00000000
        /*016c*/ 	.short	0x010a
        /*016e*/ 	.byte	0x09
	.zero		1


	//   ....[15]....
        /*0170*/ 	.word	0x00002040
        /*0174*/ 	.word	0x000000ff
        /*0178*/ 	.word	0x00000000
        /*017c*/ 	.short	0x010a
        /*017e*/ 	.byte	0x09
	.zero		1


	//   ....[16]....
        /*0180*/ 	.word	0x00002ce0
        /*0184*/ 	.word	0x000000ff
        /*0188*/ 	.word	0x00000000
        /*018c*/ 	.short	0x0101
        /*018e*/ 	.byte	0x08
	.zero		1


	//   ....[17]....
        /*0190*/ 	.word	0x00002ee0
        /*0194*/ 	.word	0x000000ff
        /*0198*/ 	.word	0x00000000
        /*019c*/ 	.short	0x0101
        /*019e*/ 	.byte	0x06
	.zero		1


	//   ....[18]....
        /*01a0*/ 	.word	0x0000c370
        /*01a4*/ 	.word	0x0000000e
        /*01a8*/ 	.word	0x00000028
        /*01ac*/ 	.short	0x010a
        /*01ae*/ 	.byte	0x3f
	.zero		1


	//   ....[19]....
        /*01b0*/ 	.word	0x0000c920
        /*01b4*/ 	.word	0x00000006
        /*01b8*/ 	.word	0x00000068
        /*01bc*/ 	.short	0x0101
        /*01be*/ 	.byte	0x3f
	.zero		1


	//   ....[20]....
        /*01c0*/ 	.word	0x0000d050
        /*01c4*/ 	.word	0x00000007
        /*01c8*/ 	.word	0x00000000
        /*01cc*/ 	.short	0x010a
        /*01ce*/ 	.byte	0x3f
	.zero		1


	//   ....[21]....
        /*01d0*/ 	.word	0x0000d0d0
        /*01d4*/ 	.word	0x00000009
        /*01d8*/ 	.word	0x00000000
        /*01dc*/ 	.short	0x010a
        /*01de*/ 	.byte	0x3f
	.zero		1


	//   ....[22]....
        /*01e0*/ 	.word	0x0000d160
        /*01e4*/ 	.word	0x00000006
        /*01e8*/ 	.word	0x00000000
        /*01ec*/ 	.short	0x010a
        /*01ee*/ 	.byte	0x3f
	.zero		1


	//   ....[23]....
        /*01f0*/ 	.word	0x0000d1f0
        /*01f4*/ 	.word	0x00000009
        /*01f8*/ 	.word	0x00000000
        /*01fc*/ 	.short	0x010a
        /*01fe*/ 	.byte	0x3f
	.zero		1


	//   ....[24]....
        /*0200*/ 	.word	0x0000d280
        /*0204*/ 	.word	0x00000003
        /*0208*/ 	.word	0x00000000
        /*020c*/ 	.short	0x010a
        /*020e*/ 	.byte	0x3f
	.zero		1


	//   ....[25]....
        /*0210*/ 	.word	0x0000d2e0
        /*0214*/ 	.word	0x00000003
        /*0218*/ 	.word	0x00000000
        /*021c*/ 	.short	0x010a
        /*021e*/ 	.byte	0x3f
	.zero		1


	//   ....[26]....
        /*0220*/ 	.word	0x0000d340
        /*0224*/ 	.word	0x00000004
        /*0228*/ 	.word	0x00000000
        /*022c*/ 	.short	0x010a
        /*022e*/ 	.byte	0x3f
	.zero		1


	//   ....[27]....
        /*0230*/ 	.word	0x0000d410
        /*0234*/ 	.word	0x0000000e
        /*0238*/ 	.word	0x00000028
        /*023c*/ 	.short	0x010a
        /*023e*/ 	.byte	0x3f
	.zero		1


	//   ....[28]....
        /*0240*/ 	.word	0x0000d4e0
        /*0244*/ 	.word	0x00000007
        /*0248*/ 	.word	0x00000000
        /*024c*/ 	.short	0x010a
        /*024e*/ 	.byte	0x3f
	.zero		1


	//   ....[29]....
        /*0250*/ 	.word	0x0000d530
        /*0254*/ 	.word	0x00000009
        /*0258*/ 	.word	0x00000000
        /*025c*/ 	.short	0x010a
        /*025e*/ 	.byte	0x3f
	.zero		1


	//   ....[30]....
        /*0260*/ 	.word	0x0000d580
        /*0264*/ 	.word	0x00000006
        /*0268*/ 	.word	0x00000000
        /*026c*/ 	.short	0x010a
        /*026e*/ 	.byte	0x3f
	.zero		1


	//   ....[31]....
        /*0270*/ 	.word	0x0000d5d0
        /*0274*/ 	.word	0x00000009
        /*0278*/ 	.word	0x00000000
        /*027c*/ 	.short	0x010a
        /*027e*/ 	.byte	0x3f
	.zero		1


	//----- nvinfo : EIATTR_NUM_MBARRIERS
	.align		4
.L_35:
        /*0280*/ 	.byte	0x03, 0x38
        /*0282*/ 	.short	0x000c


	//----- nvinfo : EIATTR_EXIT_INSTR_OFFSETS
	.align		4
        /*0284*/ 	.byte	0x04, 0x1c
        /*0286*/ 	.short	(.L_37 - .L_36)


	//   ....[0]....
.L_36:
        /*0288*/ 	.word	0x00000600


	//   ....[1]....
        /*028c*/ 	.word	0x00000ec0


	//   ....[2]....
        /*0290*/ 	.word	0x0000b9e0


	//   ....[3]....
        /*0294*/ 	.word	0x0000c010


	//   ....[4]....
        /*0298*/ 	.word	0x0000d2d0


	//----- nvinfo : EIATTR_MAX_THREADS
	.align		4
.L_37:
        /*029c*/ 	.byte	0x04, 0x05
        /*029e*/ 	.short	(.L_39 - .L_38)
.L_38:
        /*02a0*/ 	.word	0x00000180
        /*02a4*/ 	.word	0x00000001
        /*02a8*/ 	.word	0x00000001


	//----- nvinfo : EIATTR_CRS_STACK_SIZE
	.align		4
.L_39:
        /*02ac*/ 	.byte	0x04, 0x1e
        /*02ae*/ 	.short	(.L_41 - .L_40)
.L_40:
        /*02b0*/ 	.word	0x00000000


	//----- nvinfo : EIATTR_CBANK_PARAM_SIZE
	.align		4
.L_41:
        /*02b4*/ 	.byte	0x03, 0x19
        /*02b6*/ 	.short	0x0470


	//----- nvinfo : EIATTR_PARAM_CBANK
	.align		4
        /*02b8*/ 	.byte	0x04, 0x0a
        /*02ba*/ 	.short	(.L_43 - .L_42)
	.align		4
.L_42:
        /*02bc*/ 	.word	index@(.nv.constant0._ZN7cutlass13device_kernelINS_4gemm6kernel13GemmUniversalIN4cute5tupleIJiiiiEEENS1_10collective13CollectiveMmaINS1_34MainloopSm90TmaGmmaWarpSpecializedILi5ENS5_IJNS4_1CILi1EEESB_SB_EEENS1_35KernelTmaWarpSpecializedCooperativeEEENS5_IJNSA_ILi256EEENSA_ILi128EEESG_EEENS_10tfloat32_tENS5_IJlSB_lEEESI_SJ_NS4_8TiledMMAINS4_8MMA_AtomIJNS4_4SM904GMMA30MMA_64x128x8_F32TF32TF32_SS_TNILNSN_7ScaleInE1ELSP_1EEEEEENS4_6LayoutINS5_IJNSA_ILi2EEESB_SB_EEENS5_IJSB_NSA_ILi0EEESV_EEEEENS5_IJNS4_10UnderscoreESY_SY_EEEEENS4_13SM90_TMA_LOADENS4_14ComposedLayoutINS4_7SwizzleILi3ELi4ELi3EEENS4_18smem_ptr_flag_bitsILi32EEENSS_INS5_IJNSA_ILi8EEENSA_ILi32EEEEEENS5_IJS18_SB_EEEEEEEvNS4_8identityES11_S1C_vS1D_EENS_8epilogue10collective6detail29Sm90TmaWarpSpecializedAdapterINS1G_15DefaultEpilogueISI_SJ_SJ_NS1F_6thread17LinearCombinationISI_Li1EffLNS1K_9ScaleType4KindE0ELNS_15FloatRoundStyleE2ESI_EENS1_15EpilogueDefaultEEEEEvvEEEEvNT_6ParamsE)
        /*02c0*/ 	.short	0x0210
        /*02c2*/ 	.short	0x0470


	//----- nvinfo : EIATTR_SW_WAR
	.align		4
.L_43:
        /*02c4*/ 	.byte	0x04, 0x36
        /*02c6*/ 	.short	(.L_45 - .L_44)
.L_44:
        /*02c8*/ 	.word	0x00000008
.L_45:


//--------------------- .nv.callgraph             --------------------------
	.section	.nv.callgraph,"",@"SHT_CUDA_CALLGRAPH"
	.align	4
	.sectionentsize	8
	.align		4
        /*0000*/ 	.word	0x00000000
	.align		4
        /*0004*/ 	.word	0xffffffff
	.align		4
        /*0008*/ 	.word	index@(_ZN7cutlass13device_kernelINS_4gemm6kernel13GemmUniversalIN4cute5tupleIJiiiiEEENS1_10collective13CollectiveMmaINS1_34MainloopSm90TmaGmmaWarpSpecializedILi5ENS5_IJNS4_1CILi1EEESB_SB_EEENS1_35KernelTmaWarpSpecializedCooperativeEEENS5_IJNSA_ILi256EEENSA_ILi128EEESG_EEENS_10tfloat32_tENS5_IJlSB_lEEESI_SJ_NS4_8TiledMMAINS4_8MMA_AtomIJNS4_4SM904GMMA30MMA_64x128x8_F32TF32TF32_SS_TNILNSN_7ScaleInE1ELSP_1EEEEEENS4_6LayoutINS5_IJNSA_ILi2EEESB_SB_EEENS5_IJSB_NSA_ILi0EEESV_EEEEENS5_IJNS4_10UnderscoreESY_SY_EEEEENS4_13SM90_TMA_LOADENS4_14ComposedLayoutINS4_7SwizzleILi3ELi4ELi3EEENS4_18smem_ptr_flag_bitsILi32EEENSS_INS5_IJNSA_ILi8EEENSA_ILi32EEEEEENS5_IJS18_SB_EEEEEEEvNS4_8identityES11_S1C_vS1D_EENS_8epilogue10collective6detail29Sm90TmaWarpSpecializedAdapterINS1G_15DefaultEpilogueISI_SJ_SJ_NS1F_6thread17LinearCombinationISI_Li1EffLNS1K_9ScaleType4KindE0ELNS_15FloatRoundStyleE2ESI_EENS1_15EpilogueDefaultEEEEEvvEEEEvNT_6ParamsE)
	.align		4
        /*000c*/ 	.word	index@(__assertfail)
	.align		4
        /*0010*/ 	.word	0x00000000
	.align		4
        /*0014*/ 	.word	0xfffffffe
	.align		4
        /*0018*/ 	.word	0x00000000
	.align		4
        /*001c*/ 	.word	0xfffffffd
	.align		4
        /*0020*/ 	.word	0x00000000
	.align		4
        /*0024*/ 	.word	0xfffffffc


//--------------------- .nv.constant4             --------------------------
	.section	.nv.constant4,"a",@progbits
	.align	8
	.align		8
.nv.constant4:
        /*0000*/ 	.dword	__assertfail
	.align		8
        /*0008*/ 	.dword	__unnamed_1
	.align		8
        /*0010*/ 	.dword	_ZN39_INTERNAL_efb38531_4_k_cu_5abfab46_63314cuda3std3__45__cpo5beginE
	.align		8
        /*0018*/ 	.dword	_ZN39_INTERNAL_efb38531_4_k_cu_5abfab46_63314cuda3std3__45__cpo3endE
	.align		8
        /*0020*/ 	.dword	_ZN39_INTERNAL_efb38531_4_k_cu_5abfab46_63314cuda3std3__45__cpo6cbeginE
	.align		8
        /*0028*/ 	.dword	_ZN39_INTERNAL_efb38531_4_k_cu_5abfab46_63314cuda3std3__45__cpo4cendE
	.align		8
        /*0030*/ 	.dword	_ZN39_INTERNAL_efb38531_4_k_cu_5abfab46_63314cuda3std3__441_GLOBAL__N__efb38531_4_k_cu_5abfab46_63316ignoreE
	.align		8
        /*0038*/ 	.dword	_ZN39_INTERNAL_efb38531_4_k_cu_5abfab46_63314cuda3std3__419piecewise_constructE
	.align		8
        /*0040*/ 	.dword	_ZN39_INTERNAL_efb38531_4_k_cu_5abfab46_63314cuda3std3__48in_placeE
	.align		8
        /*0048*/ 	.dword	_ZN39_INTERNAL_efb38531_4_k_cu_5abfab46_63314cuda3std6ranges3__45__cpo4swapE
	.align		8
        /*0050*/ 	.dword	_ZN39_INTERNAL_efb38531_4_k_cu_5abfab46_63314cuda3std6ranges3__45__cpo9iter_moveE
	.align		8
        /*0058*/ 	.dword	_ZN39_INTERNAL_efb38531_4_k_cu_5abfab46_63314cute7productE
	.align		8
        /*0060*/ 	.dword	_ZN39_INTERNAL_efb38531_4_k_cu_5abfab46_63314cute1_E
	.align		8
        /*0068*/ 	.dword	$str$22
	.align		8
        /*0070*/ 	.dword	$str$23


//--------------------- .text._ZN7cutlass13device_kernelINS_4gemm6kernel13GemmUniversalIN4cute5tupleIJiiiiEEENS1_10collective13CollectiveMmaINS1_34MainloopSm90TmaGmmaWarpSpecializedILi5ENS5_IJNS4_1CILi1EEESB_SB_EEENS1_35KernelTmaWarpSpecializedCooperativeEEENS5_IJNSA_ILi256EEENSA_ILi128EEESG_EEENS_10tfloat32_tENS5_IJlSB_lEEESI_SJ_NS4_8TiledMMAINS4_8MMA_AtomIJNS4_4SM904GMMA30MMA_64x128x8_F32TF32TF32_SS_TNILNSN_7ScaleInE1ELSP_1EEEEEENS4_6LayoutINS5_IJNSA_ILi2EEESB_SB_EEENS5_IJSB_NSA_ILi0EEESV_EEEEENS5_IJNS4_10UnderscoreESY_SY_EEEEENS4_13SM90_TMA_LOADENS4_14ComposedLayoutINS4_7SwizzleILi3ELi4ELi3EEENS4_18smem_ptr_flag_bitsILi32EEENSS_INS5_IJNSA_ILi8EEENSA_ILi32EEEEEENS5_IJS18_SB_EEEEEEEvNS4_8identityES11_S1C_vS1D_EENS_8epilogue10collective6detail29Sm90TmaWarpSpecializedAdapterINS1G_15DefaultEpilogueISI_SJ_SJ_NS1F_6thread17LinearCombinationISI_Li1EffLNS1K_9ScaleType4KindE0ELNS_15FloatRoundStyleE2ESI_EENS1_15EpilogueDefaultEEEEEvvEEEEvNT_6ParamsE --------------------------
	.section	.text._ZN7cutlass13device_kernelINS_4gemm6kernel13GemmUniversalIN4cute5tupleIJiiiiEEENS1_10collective13CollectiveMmaINS1_34MainloopSm90TmaGmmaWarpSpecializedILi5ENS5_IJNS4_1CILi1EEESB_SB_EEENS1_35KernelTmaWarpSpecializedCooperativeEEENS5_IJNSA_ILi256EEENSA_ILi128EEESG_EEENS_10tfloat32_tENS5_IJlSB_lEEESI_SJ_NS4_8TiledMMAINS4_8MMA_AtomIJNS4_4SM904GMMA30MMA_64x128x8_F32TF32TF32_SS_TNILNSN_7ScaleInE1ELSP_1EEEEEENS4_6LayoutINS5_IJNSA_ILi2EEESB_SB_EEENS5_IJSB_NSA_ILi0EEESV_EEEEENS5_IJNS4_10UnderscoreESY_SY_EEEEENS4_13SM90_TMA_LOADENS4_14ComposedLayoutINS4_7SwizzleILi3ELi4ELi3EEENS4_18smem_ptr_flag_bitsILi32EEENSS_INS5_IJNSA_ILi8EEENSA_ILi32EEEEEENS5_IJS18_SB_EEEEEEEvNS4_8identityES11_S1C_vS1D_EENS_8epilogue10collective6detail29Sm90TmaWarpSpecializedAdapterINS1G_15DefaultEpilogueISI_SJ_SJ_NS1F_6thread17LinearCombinationISI_Li1EffLNS1K_9ScaleType4KindE0ELNS_15FloatRoundStyleE2ESI_EENS1_15EpilogueDefaultEEEEEvvEEEEvNT_6ParamsE,"ax",@progbits
	.align	128
.text._ZN7cutlass13device_kernelINS_4gemm6kernel13GemmUniversalIN4cute5tupleIJiiiiEEENS1_10collective13CollectiveMmaINS1_34MainloopSm90TmaGmmaWarpSpecializedILi5ENS5_IJNS4_1CILi1EEESB_SB_EEENS1_35KernelTmaWarpSpecializedCooperativeEEENS5_IJNSA_ILi256EEENSA_ILi128EEESG_EEENS_10tfloat32_tENS5_IJlSB_lEEESI_SJ_NS4_8TiledMMAINS4_8MMA_AtomIJNS4_4SM904GMMA30MMA_64x128x8_F32TF32TF32_SS_TNILNSN_7ScaleInE1ELSP_1EEEEEENS4_6LayoutINS5_IJNSA_ILi2EEESB_SB_EEENS5_IJSB_NSA_ILi0EEESV_EEEEENS5_IJNS4_10UnderscoreESY_SY_EEEEENS4_13SM90_TMA_LOADENS4_14ComposedLayoutINS4_7SwizzleILi3ELi4ELi3EEENS4_18smem_ptr_flag_bitsILi32EEENSS_INS5_IJNSA_ILi8EEENSA_ILi32EEEEEENS5_IJS18_SB_EEEEEEEvNS4_8identityES11_S1C_vS1D_EENS_8epilogue10collective6detail29Sm90TmaWarpSpecializedAdapterINS1G_15DefaultEpilogueISI_SJ_SJ_NS1F_6thread17LinearCombinationISI_Li1EffLNS1K_9ScaleType4KindE0ELNS_15FloatRoundStyleE2ESI_EENS1_15EpilogueDefaultEEEEEvvEEEEvNT_6ParamsE:
        .type           _ZN7cutlass13device_kernelINS_4gemm6kernel13GemmUniversalIN4cute5tupleIJiiiiEEENS1_10collective13CollectiveMmaINS1_34MainloopSm90TmaGmmaWarpSpecializedILi5ENS5_IJNS4_1CILi1EEESB_SB_EEENS1_35KernelTmaWarpSpecializedCooperativeEEENS5_IJNSA_ILi256EEENSA_ILi128EEESG_EEENS_10tfloat32_tENS5_IJlSB_lEEESI_SJ_NS4_8TiledMMAINS4_8MMA_AtomIJNS4_4SM904GMMA30MMA_64x128x8_F32TF32TF32_SS_TNILNSN_7ScaleInE1ELSP_1EEEEEENS4_6LayoutINS5_IJNSA_ILi2EEESB_SB_EEENS5_IJSB_NSA_ILi0EEESV_EEEEENS5_IJNS4_10UnderscoreESY_SY_EEEEENS4_13SM90_TMA_LOADENS4_14ComposedLayoutINS4_7SwizzleILi3ELi4ELi3EEENS4_18smem_ptr_flag_bitsILi32EEENSS_INS5_IJNSA_ILi8EEENSA_ILi32EEEEEENS5_IJS18_SB_EEEEEEEvNS4_8identityES11_S1C_vS1D_EENS_8epilogue10collective6detail29Sm90TmaWarpSpecializedAdapterINS1G_15DefaultEpilogueISI_SJ_SJ_NS1F_6thread17LinearCombinationISI_Li1EffLNS1K_9ScaleType4KindE0ELNS_15FloatRoundStyleE2ESI_EENS1_15EpilogueDefaultEEEEEvvEEEEvNT_6ParamsE,@function
        .size           _ZN7cutlass13device_kernelINS_4gemm6kernel13GemmUniversalIN4cute5tupleIJiiiiEEENS1_10collective13CollectiveMmaINS1_34MainloopSm90TmaGmmaWarpSpecializedILi5ENS5_IJNS4_1CILi1EEESB_SB_EEENS1_35KernelTmaWarpSpecializedCooperativeEEENS5_IJNSA_ILi256EEENSA_ILi128EEESG_EEENS_10tfloat32_tENS5_IJlSB_lEEESI_SJ_NS4_8TiledMMAINS4_8MMA_AtomIJNS4_4SM904GMMA30MMA_64x128x8_F32TF32TF32_SS_TNILNSN_7ScaleInE1ELSP_1EEEEEENS4_6LayoutINS5_IJNSA_ILi2EEESB_SB_EEENS5_IJSB_NSA_ILi0EEESV_EEEEENS5_IJNS4_10UnderscoreESY_SY_EEEEENS4_13SM90_TMA_LOADENS4_14ComposedLayoutINS4_7SwizzleILi3ELi4ELi3EEENS4_18smem_ptr_flag_bitsILi32EEENSS_INS5_IJNSA_ILi8EEENSA_ILi32EEEEEENS5_IJS18_SB_EEEEEEEvNS4_8identityES11_S1C_vS1D_EENS_8epilogue10collective6detail29Sm90TmaWarpSpecializedAdapterINS1G_15DefaultEpilogueISI_SJ_SJ_NS1F_6thread17LinearCombinationISI_Li1EffLNS1K_9ScaleType4KindE0ELNS_15FloatRoundStyleE2ESI_EENS1_15EpilogueDefaultEEEEEvvEEEEvNT_6ParamsE,(.L_x_322 - _ZN7cutlass13device_kernelINS_4gemm6kernel13GemmUniversalIN4cute5tupleIJiiiiEEENS1_10collective13CollectiveMmaINS1_34MainloopSm90TmaGmmaWarpSpecializedILi5ENS5_IJNS4_1CILi1EEESB_SB_EEENS1_35KernelTmaWarpSpecializedCooperativeEEENS5_IJNSA_ILi256EEENSA_ILi128EEESG_EEENS_10tfloat32_tENS5_IJlSB_lEEESI_SJ_NS4_8TiledMMAINS4_8MMA_AtomIJNS4_4SM904GMMA30MMA_64x128x8_F32TF32TF32_SS_TNILNSN_7ScaleInE1ELSP_1EEEEEENS4_6LayoutINS5_IJNSA_ILi2EEESB_SB_EEENS5_IJSB_NSA_ILi0EEESV_EEEEENS5_IJNS4_10UnderscoreESY_SY_EEEEENS4_13SM90_TMA_LOADENS4_14ComposedLayoutINS4_7SwizzleILi3ELi4ELi3EEENS4_18smem_ptr_flag_bitsILi32EEENSS_INS5_IJNSA_ILi8EEENSA_ILi32EEEEEENS5_IJS18_SB_EEEEEEEvNS4_8identityES11_S1C_vS1D_EENS_8epilogue10collective6detail29Sm90TmaWarpSpecializedAdapterINS1G_15DefaultEpilogueISI_SJ_SJ_NS1F_6thread17LinearCombinationISI_Li1EffLNS1K_9ScaleType4KindE0ELNS_15FloatRoundStyleE2ESI_EENS1_15EpilogueDefaultEEEEEvvEEEEvNT_6ParamsE)
        .other          _ZN7cutlass13device_kernelINS_4gemm6kernel13GemmUniversalIN4cute5tupleIJiiiiEEENS1_10collective13CollectiveMmaINS1_34MainloopSm90TmaGmmaWarpSpecializedILi5ENS5_IJNS4_1CILi1EEESB_SB_EEENS1_35KernelTmaWarpSpecializedCooperativeEEENS5_IJNSA_ILi256EEENSA_ILi128EEESG_EEENS_10tfloat32_tENS5_IJlSB_lEEESI_SJ_NS4_8TiledMMAINS4_8MMA_AtomIJNS4_4SM904GMMA30MMA_64x128x8_F32TF32TF32_SS_TNILNSN_7ScaleInE1ELSP_1EEEEEENS4_6LayoutINS5_IJNSA_ILi2EEESB_SB_EEENS5_IJSB_NSA_ILi0EEESV_EEEEENS5_IJNS4_10UnderscoreESY_SY_EEEEENS4_13SM90_TMA_LOADENS4_14ComposedLayoutINS4_7SwizzleILi3ELi4ELi3EEENS4_18smem_ptr_flag_bitsILi32EEENSS_INS5_IJNSA_ILi8EEENSA_ILi32EEEEEENS5_IJS18_SB_EEEEEEEvNS4_8identityES11_S1C_vS1D_EENS_8epilogue10collective6detail29Sm90TmaWarpSpecializedAdapterINS1G_15DefaultEpilogueISI_SJ_SJ_NS1F_6thread17LinearCombinationISI_Li1EffLNS1K_9ScaleType4KindE0ELNS_15FloatRoundStyleE2ESI_EENS1_15EpilogueDefaultEEEEEvvEEEEvNT_6ParamsE,@"STO_CUDA_ENTRY STV_DEFAULT"
_ZN7cutlass13device_kernelINS_4gemm6kernel13GemmUniversalIN4cute5tupleIJiiiiEEENS1_10collective13CollectiveMmaINS1_34MainloopSm90TmaGmmaWarpSpecializedILi5ENS5_IJNS4_1CILi1EEESB_SB_EEENS1_35KernelTmaWarpSpecializedCooperativeEEENS5_IJNSA_ILi256EEENSA_ILi128EEESG_EEENS_10tfloat32_tENS5_IJlSB_lEEESI_SJ_NS4_8TiledMMAINS4_8MMA_AtomIJNS4_4SM904GMMA30MMA_64x128x8_F32TF32TF32_SS_TNILNSN_7ScaleInE1ELSP_1EEEEEENS4_6LayoutINS5_IJNSA_ILi2EEESB_SB_EEENS5_IJSB_NSA_ILi0EEESV_EEEEENS5_IJNS4_10UnderscoreESY_SY_EEEEENS4_13SM90_TMA_LOADENS4_14ComposedLayoutINS4_7SwizzleILi3ELi4ELi3EEENS4_18smem_ptr_flag_bitsILi32EEENSS_INS5_IJNSA_ILi8EEENSA_ILi32EEEEEENS5_IJS18_SB_EEEEEEEvNS4_8identityES11_S1C_vS1D_EENS_8epilogue10collective6detail29Sm90TmaWarpSpecializedAdapterINS1G_15DefaultEpilogueISI_SJ_SJ_NS1F_6thread17LinearCombinationISI_Li1EffLNS1K_9ScaleType4KindE0ELNS_15FloatRoundStyleE2ESI_EENS1_15EpilogueDefaultEEEEEvvEEEEvNT_6ParamsE:
[----:B------:R-:W0:Y:S01]  /*0000*/  LDC R1, c[0x0][0x28] ;  /* 0x00000a00ff017b82 */ /* 0x000e220000000800 */
[----:B------:R-:W1:Y:S01]  /*0010*/  S2R R18, SR_TID.X ;  /* 0x0000000000127919 */ /* 0x000e620000002100 */
[----:B------:R-:W-:Y:S01]  /*0020*/  ELECT P0, URZ, PT ;  /* 0x00000000003f782f */ /* 0x000fe20003800000 */
[----:B------:R-:W-:Y:S01]  /*0030*/  BSSY B0, `(.L_x_0) ;  /* 0x000000f000007945 */ /* 0x000fe20003800000 */
[--C-:B-1----:R-:W-:Y:S02]  /*0040*/  SHF.R.U32.HI R0, RZ, 0x5, R18.reuse ;  /* 0x00000005ff007819 */ /* 0x102fe40000011612 */
[----:B------:R-:W-:-:S03]  /*0050*/  SHF.R.U32.HI R22, RZ, 0x7, R18 ;  /* 0x00000007ff167819 */ /* 0x000fc60000011612 */
[----:B------:R-:W1:Y:S04]  /*0060*/  SHFL.IDX PT, R5, R0, RZ, 0x1f ;  /* 0x00001fff00057589 */ /* 0x000e6800000e0000 */
[----:B------:R2:W3:Y:S01]  /*0070*/  SHFL.IDX PT, R8, R22, RZ, 0x1f ;  /* 0x00001fff16087589 */ /* 0x0004e200000e0000 */
[----:B-1----:R-:W-:-:S13]  /*0080*/  ISETP.NE.OR P0, PT, R5, RZ, !P0 ;  /* 0x000000ff0500720c */ /* 0x002fda0004705670 */
[----:B0-23--:R-:W-:Y:S05]  /*0090*/  @P0 BRA `(.L_x_1) ;  /* 0x0000000000200947 */ /* 0x00dfea0003800000 */
[----:B------:R-:W-:Y:S02]  /*00a0*/  ULDC.64 UR4, c[0x0][0x198] ;  /* 0x0000660000047ab9 */ /* 0x000fe40000000a00 */
[----:B------:R-:W-:Y:S02]  /*00b0*/  UIADD3 UR6, UP0, UR4, 0xf0, URZ ;  /* 0x000000f004067890 */ /* 0x000fe4000ff1e03f */
[----:B------:R-:W-:Y:S02]  /*00c0*/  UIADD3 UR4, UP1, UR4, 0x1f0, URZ ;  /* 0x000001f004047890 */ /* 0x000fe4000ff3e03f */
[----:B------:R-:W-:Y:S02]  /*00d0*/  UIADD3.X UR7, URZ, UR5, URZ, UP0, !UPT ;  /* 0x000000053f077290 */ /* 0x000fe400087fe43f */
[----:B------:R-:W-:-:S07]  /*00e0*/  UIADD3.X UR5, URZ, UR5, URZ, UP1, !UPT ;  /* 0x000000053f057290 */ /* 0x000fce0008ffe43f */
[----:B------:R0:W-:Y:S02]  /*00f0*/  UTMACCTL.PF [UR6] ;  /* 0x00000000060079b9 */ /* 0x0001e40008040000 */
[----:B------:R0:W-:Y:S02]  /*0100*/  UTMACCTL.PF [UR4] ;  /* 0x00000000040079b9 */ /* 0x0001e40008040000 */
[----:B0-----:R-:W-:Y:S01]  /*0110*/  NOP ;  /* 0x0000000000007918 */ /* 0x001fe20000000000 */
.L_x_1:
[----:B------:R-:W-:Y:S05]  /*0120*/  BSYNC B0 ;  /* 0x0000000000007941 */ /* 0x000fea0003800000 */
.L_x_0:
[----:B------:R-:W0:Y:S02]  /*0130*/  SHFL.IDX PT, R2, R0, RZ, 0x1f ;  /* 0x00001fff00027589 */ /* 0x000e2400000e0000 */
[----:B0-----:R-:W-:-:S13]  /*0140*/  ISETP.NE.AND P0, PT, R2, RZ, PT ;  /* 0x000000ff0200720c */ /* 0x001fda0003f05270 */
[----:B------:R-:W-:Y:S05]  /*0150*/  @P0 BRA `(.L_x_2) ;  /* 0x0000000000600947 */ /* 0x000fea0003800000 */
[----:B------:R-:W0:Y:S01]  /*0160*/  S2UR UR8, SR_CgaCtaId ;  /* 0x00000000000879c3 */ /* 0x000e220000008800 */
[----:B------:R-:W-:Y:S01]  /*0170*/  UMOV UR4, 0x400 ;  /* 0x0000040000047882 */ /* 0x000fe20000000000 */
[----:B------:R-:W-:Y:S01]  /*0180*/  UMOV UR5, 0x1 ;  /* 0x0000000100057882 */ /* 0x000fe20000000000 */
[----:B------:R-:W-:Y:S01]  /*0190*/  UMOV UR6, 0x100 ;  /* 0x0000010000067882 */ /* 0x000fe20000000000 */
[----:B------:R-:W-:Y:S01]  /*01a0*/  ELECT P0, URZ, PT ;  /* 0x00000000003f782f */ /* 0x000fe20003800000 */
[----:B------:R-:W-:-:S04]  /*01b0*/  UIADD3 UR6, -UR6, 0x100000, URZ ;  /* 0x0010000006067890 */ /* 0x000fc8000fffe13f */
[----:B------:R-:W-:Y:S02]  /*01c0*/  USHF.L.U32 UR7, UR6, 0xb, URZ ;  /* 0x0000000b06077899 */ /* 0x000fe4000800063f */
[----:B------:R-:W-:Y:S02]  /*01d0*/  USHF.L.U32 UR6, UR6, 0x1, URZ ;  /* 0x0000000106067899 */ /* 0x000fe4000800063f */
[----:B0-----:R-:W-:Y:S02]  /*01e0*/  ULEA UR8, UR8, UR4, 0x18 ;  /* 0x0000000408087291 */ /* 0x001fe4000f8ec03f */
[----:B------:R-:W-:-:S04]  /*01f0*/  UIADD3 UR4, -UR5, 0x100000, URZ ;  /* 0x0010000005047890 */ /* 0x000fc8000fffe13f */
[----:B------:R-:W-:Y:S02]  /*0200*/  USHF.L.U32 UR5, UR4, 0xb, URZ ;  /* 0x0000000b04057899 */ /* 0x000fe4000800063f */
[----:B------:R-:W-:Y:S01]  /*0210*/  USHF.L.U32 UR4, UR4, 0x1, URZ ;  /* 0x0000000104047899 */ /* 0x000fe2000800063f */
[----:B------:R-:W0:Y:S11]  /*0220*/  FENCE.VIEW.ASYNC.S ;  /* 0x00000000000073c6 */ /* 0x000e360000000000 */
[----:B0-----:R0:W1:Y:S01]  /*0230*/  SYNCS.EXCH.64 URZ, [UR8], UR4 ;  /* 0x00000004083f75b2 */ /* 0x0010620008000100 */
[----:B------:R0:W2:Y:S01]  /*0240*/  SYNCS.EXCH.64 URZ, [UR8+0x28], UR6 ;  /* 0x00002806083f75b2 */ /* 0x0000a20008000100 */
[----:B------:R0:W3:Y:S01]  /*0250*/  SYNCS.EXCH.64 URZ, [UR8+0x8], UR4 ;  /* 0x00000804083f75b2 */ /* 0x0000e20008000100 */
[----:B------:R0:W4:Y:S01]  /*0260*/  SYNCS.EXCH.64 URZ, [UR8+0x30], UR6 ;  /* 0x00003006083f75b2 */ /* 0x0001220008000100 */
[----:B------:R0:W0:Y:S01]  /*0270*/  SYNCS.EXCH.64 URZ, [UR8+0x10], UR4 ;  /* 0x00001004083f75b2 */ /* 0x0000220008000100 */
[----:B------:R0:W0:Y:S01]  /*0280*/  SYNCS.EXCH.64 URZ, [UR8+0x38], UR6 ;  /* 0x00003806083f75b2 */ /* 0x0000220008000100 */
[----:B------:R0:W0:Y:S01]  /*0290*/  SYNCS.EXCH.64 URZ, [UR8+0x18], UR4 ;  /* 0x00001804083f75b2 */ /* 0x0000220008000100 */
[----:B------:R0:W0:Y:S01]  /*02a0*/  SYNCS.EXCH.64 URZ, [UR8+0x40], UR6 ;  /* 0x00004006083f75b2 */ /* 0x0000220008000100 */
[----:B------:R0:W0:Y:S01]  /*02b0*/  SYNCS.EXCH.64 URZ, [UR8+0x20], UR4 ;  /* 0x00002004083f75b2 */ /* 0x0000220008000100 */
[----:B------:R0:W0:Y:S01]  /*02c0*/  SYNCS.EXCH.64 URZ, [UR8+0x48], UR6 ;  /* 0x00004806083f75b2 */ /* 0x0000220008000100 */
[----:B------:R-:W-:Y:S01]  /*02d0*/  NOP ;  /* 0x0000000000007918 */ /* 0x000fe20000000000 */
.L_x_2:
[----:B------:R-:W5:Y:S01]  /*02e0*/  SHFL.IDX PT, R0, R0, RZ, 0x1f ;  /* 0x00001fff00007589 */ /* 0x000f6200000e0000 */
[----:B------:R-:W-:Y:S01]  /*02f0*/  ELECT P0, URZ, PT ;  /* 0x00000000003f782f */ /* 0x000fe20003800000 */
[----:B------:R-:W1:Y:S01]  /*0300*/  LDC R2, c[0x0][0x65c] ;  /* 0x00019700ff027b82 */ /* 0x000e620000000800 */
[----:B------:R-:W-:Y:S01]  /*0310*/  SHF.R.S32.HI R6, RZ, 0x1f, R5 ;  /* 0x0000001fff067819 */ /* 0x000fe20000011405 */
[----:B------:R-:W2:Y:S01]  /*0320*/  S2R R3, SR_CTAID.Y ;  /* 0x0000000000037919 */ /* 0x000ea20000002600 */
[----:B0-----:R-:W-:Y:S01]  /*0330*/  UMOV UR4, 0x20 ;  /* 0x0000002000047882 */ /* 0x001fe20000000000 */
[----:B------:R-:W-:Y:S01]  /*0340*/  ISETP.NE.AND P2, PT, R8, RZ, PT ;  /* 0x000000ff0800720c */ /* 0x000fe20003f45270 */
[----:B------:R-:W-:Y:S01]  /*0350*/  NOP ;  /* 0x0000000000007918 */ /* 0x000fe20000000000 */
[----:B------:R-:W0:Y:S01]  /*0360*/  S2R R4, SR_CTAID.X ;  /* 0x0000000000047919 */ /* 0x000e220000002500 */
[----:B------:R-:W-:Y:S01]  /*0370*/  LEA.HI R6, R6, R5, RZ, 0x2 ;  /* 0x0000000506067211 */ /* 0x000fe200078f10ff */
[----:B------:R-:W-:Y:S01]  /*0380*/  NOP ;  /* 0x0000000000007918 */ /* 0x000fe20000000000 */
[----:B-----5:R-:W-:-:S02]  /*0390*/  ISETP.NE.OR P0, PT, R0, RZ, !P0 ;  /* 0x000000ff0000720c */ /* 0x020fc40004705670 */
[----:B-1----:R-:W-:-:S04]  /*03a0*/  ISETP.NE.AND P3, PT, R2, 0x1, PT ;  /* 0x000000010200780c */ /* 0x002fc80003f65270 */
[----:B------:R-:W-:Y:S02]  /*03b0*/  P2R R0, PR, RZ, 0x8 ;  /* 0x00000008ff007803 */ /* 0x000fe40000000000 */
[----:B------:R-:W-:-:S05]  /*03c0*/  LOP3.LUT R0, R6, 0xfffffffc, RZ, 0xc0, !PT ;  /* 0xfffffffc06007812 */ /* 0x000fca00078ec0ff */
[----:B------:R-:W-:Y:S01]  /*03d0*/  VOTEU.ALL UP0, P0 ;  /* 0x00000000003f7886 */ /* 0x000fe20000000000 */
[----:B------:R-:W-:Y:S01]  /*03e0*/  IMAD.IADD R0, R5, 0x1, -R0 ;  /* 0x0000000105007824 */ /* 0x000fe200078e0a00 */
[----:B------:R-:W0:Y:S01]  /*03f0*/  @P3 LDC R17, c[0x0][0x10] ;  /* 0x00000400ff113b82 */ /* 0x000e220000000800 */
[----:B------:R-:W-:Y:S01]  /*0400*/  VOTEU.ALL UP1, P0 ;  /* 0x00000000003f7886 */ /* 0x000fe20000020000 */
[----:B--2---:R-:W-:Y:S01]  /*0410*/  @P3 IMAD.MOV.U32 R6, RZ, RZ, R3 ;  /* 0x000000ffff063224 */ /* 0x004fe200078e0003 */
[----:B------:R-:W-:Y:S01]  /*0420*/  @!UP0 UMOV UR6, 0x400 ;  /* 0x0000040000068882 */ /* 0x000fe20000000000 */
[----:B------:R-:W-:-:S04]  /*0430*/  @!UP0 UIADD3 UR4, -UR4, 0x100000, URZ ;  /* 0x0010000004048890 */ /* 0x000fc8000fffe13f */
[----:B------:R-:W-:Y:S02]  /*0440*/  @!UP0 USHF.L.U32 UR5, UR4, 0xb, URZ ;  /* 0x0000000b04058899 */ /* 0x000fe4000800063f */
[----:B------:R-:W-:Y:S01]  /*0450*/  @!UP0 USHF.L.U32 UR4, UR4, 0x1, URZ ;  /* 0x0000000104048899 */ /* 0x000fe2000800063f */
[----:B------:R-:W-:Y:S02]  /*0460*/  @P3 IMAD.MOV.U32 R7, RZ, RZ, RZ ;  /* 0x000000ffff073224 */ /* 0x000fe400078e00ff */
[----:B------:R-:W-:Y:S01]  /*0470*/  IMAD.MOV.U32 R5, RZ, RZ, RZ ;  /* 0x000000ffff057224 */ /* 0x000fe200078e00ff */
[----:B------:R-:W1:Y:S01]  /*0480*/  @!UP0 S2UR UR7, SR_CgaCtaId ;  /* 0x00000000000789c3 */ /* 0x000e620000008800 */
[----:B------:R-:W-:-:S07]  /*0490*/  @P3 IMAD.MOV.U32 R11, RZ, RZ, RZ ;  /* 0x000000ffff0b3224 */ /* 0x000fce00078e00ff */
[----:B------:R-:W2:Y:S01]  /*04a0*/  @!P3 LDC R9, c[0x0][0xc] ;  /* 0x00000300ff09bb82 */ /* 0x000ea20000000800 */
[----:B0-----:R-:W-:-:S04]  /*04b0*/  @P3 IMAD.WIDE.U32 R16, R4, R17, R6 ;  /* 0x0000001104103225 */ /* 0x001fc800078e0006 */
[----:B------:R-:W-:Y:S01]  /*04c0*/  @P3 IMAD.IADD R17, R17, 0x1, R11 ;  /* 0x0000000111113824 */ /* 0x000fe200078e020b */
[----:B-1----:R-:W-:Y:S01]  /*04d0*/  @!UP0 ULEA UR6, UR7, UR6, 0x18 ;  /* 0x0000000607068291 */ /* 0x002fe2000f8ec03f */
[----:B------:R-:W-:Y:S01]  /*04e0*/  VOTEU.ALL UP0, P0 ;  /* 0x00000000003f7886 */ /* 0x000fe20000000000 */
[----:B------:R-:W-:-:S04]  /*04f0*/  ISETP.NE.AND P0, PT, R0, 0x3, PT ;  /* 0x000000030000780c */ /* 0x000fc80003f05270 */
[----:B------:R-:W-:Y:S01]  /*0500*/  ISETP.EQ.OR P0, PT, R0, RZ, !P0 ;  /* 0x000000ff0000720c */ /* 0x000fe20004702670 */
[----:B--2---:R-:W-:-:S03]  /*0510*/  @!P3 IMAD.WIDE.U32 R6, R9, R3, R4 ;  /* 0x000000030906b225 */ /* 0x004fc600078e0004 */
[C---:B------:R-:W-:Y:S01]  /*0520*/  ISETP.EQ.AND P0, PT, R8.reuse, RZ, P0 ;  /* 0x000000ff0800720c */ /* 0x040fe20000702270 */
[----:B------:R-:W-:Y:S01]  /*0530*/  VIADD R8, R8, 0xffffffff ;  /* 0xffffffff08087836 */ /* 0x000fe20000000000 */
[----:B------:R-:W0:Y:S02]  /*0540*/  FENCE.VIEW.ASYNC.S ;  /* 0x00000000000073c6 */ /* 0x000e240000000000 */
[----:B0-----:R0:W3:Y:S01]  /*0550*/  @!UP0 SYNCS.EXCH.64 URZ, [UR6+0x60], UR4 ;  /* 0x00006004063f85b2 */ /* 0x0010e20008000100 */
[----:B------:R-:W-:Y:S01]  /*0560*/  @!P3 IMAD.MOV.U32 R16, RZ, RZ, R6 ;  /* 0x000000ffff10b224 */ /* 0x000fe200078e0006 */
[----:B------:R-:W-:Y:S01]  /*0570*/  SEL R19, RZ, 0x1, !P0 ;  /* 0x00000001ff137807 */ /* 0x000fe20004000000 */
[----:B------:R-:W-:Y:S01]  /*0580*/  @!P3 IMAD.MOV.U32 R17, RZ, RZ, R7 ;  /* 0x000000ffff11b224 */ /* 0x000fe200078e0007 */
[----:B------:R-:W-:-:S04]  /*0590*/  ISETP.GE.U32.AND P1, PT, R8, 0x2, PT ;  /* 0x000000020800780c */ /* 0x000fc80003f26070 */
[----:B------:R-:W-:Y:S01]  /*05a0*/  SEL R19, R19, 0x2, P1 ;  /* 0x0000000213137807 */ /* 0x000fe20000800000 */
[----:B------:R0:W3:Y:S01]  /*05b0*/  @!UP1 SYNCS.EXCH.64 URZ, [UR6+0x68], UR4 ;  /* 0x00006804063f95b2 */ /* 0x0000e20008000100 */
[----:B------:R-:W-:Y:S01]  /*05c0*/  NOP ;  /* 0x0000000000007918 */ /* 0x000fe20000000000 */
[----:B---34-:R-:W-:Y:S06]  /*05d0*/  BAR.SYNC.DEFER_BLOCKING 0x0 ;  /* 0x0000000000007b1d */ /* 0x018fec0000010000 */
[----:B------:R-:W-:Y:S05]  /*05e0*/  @!P2 BRA `(.L_x_3) ;  /* 0x000000b40000a947 */ /* 0x000fea0003800000 */
[----:B------:R-:W-:-:S13]  /*05f0*/  ISETP.GT.U32.AND P0, PT, R8, 0x1, PT ;  /* 0x000000010800780c */ /* 0x000fda0003f04070 */
[----:B0-----:R-:W-:Y:S05]  /*0600*/  @P0 EXIT ;  /* 0x000000000000094d */ /* 0x001fea0003800000 */
[----:B------:R-:W-:Y:S01]  /*0610*/  ULDC.64 UR4, c[0x0][0x650] ;  /* 0x0001940000047ab9 */ /* 0x000fe20000000a00 */
[----:B------:R-:W-:Y:S01]  /*0620*/  PRMT R0, RZ, 0x7610, R0 ;  /* 0x00007610ff007816 */ /* 0x000fe20000000000 */
[----:B------:R-:W-:Y:S01]  /*0630*/  IMAD.MOV.U32 R152, RZ, RZ, -0x1 ;  /* 0xffffffffff987424 */ /* 0x000fe200078e00ff */
[----:B------:R-:W-:Y:S01]  /*0640*/  ISETP.GE.U32.AND P0, PT, R16, UR4, PT ;  /* 0x0000000410007c0c */ /* 0x000fe2000bf06070 */
[----:B------:R-:W-:Y:S02]  /*0650*/  IMAD.MOV.U32 R153, RZ, RZ, -0x1 ;  /* 0xffffffffff997424 */ /* 0x000fe400078e00ff */
[----:B------:R-:W-:Y:S01]  /*0660*/  IMAD.MOV.U32 R23, RZ, RZ, -0x1 ;  /* 0xffffffffff177424 */ /* 0x000fe200078e00ff */
[----:B------:R-:W-:-:S13]  /*0670*/  ISETP.GE.U32.AND.EX P0, PT, R17, UR5, PT, P0 ;  /* 0x0000000511007c0c */ /* 0x000fda000bf06100 */
[----:B------:R-:W-:Y:S05]  /*0680*/  @P0 BRA `(.L_x_4) ;  /* 0x0000000400540947 */ /* 0x000fea0003800000 */
[----:B------:R-:W0:Y:S01]  /*0690*/  LDC.64 R14, c[0x0][0x628] ;  /* 0x00018a00ff0e7b82 */ /* 0x000e220000000a00 */
[----:B------:R-:W-:Y:S02]  /*06a0*/  IMAD.MOV.U32 R6, RZ, RZ, R16 ;  /* 0x000000ffff067224 */ /* 0x000fe400078e0010 */
[----:B------:R-:W-:-:S05]  /*06b0*/  IMAD.MOV.U32 R7, RZ, RZ, R17 ;  /* 0x000000ffff077224 */ /* 0x000fca00078e0011 */
[----:B------:R-:W1:Y:S08]  /*06c0*/  LDC R0, c[0x0][0x630] ;  /* 0x00018c00ff007b82 */ /* 0x000e700000000800 */
[----:B------:R-:W2:Y:S01]  /*06d0*/  LDC.64 R20, c[0x0][0x620] ;  /* 0x00018800ff147b82 */ /* 0x000ea20000000a00 */
[----:B0-----:R-:W-:-:S04]  /*06e0*/  ISETP.NE.U32.AND P0, PT, R14, RZ, PT ;  /* 0x000000ff0e00720c */ /* 0x001fc80003f05070 */
[----:B------:R-:W-:-:S13]  /*06f0*/  ISETP.NE.AND.EX P0, PT, R15, RZ, PT, P0 ;  /* 0x000000ff0f00720c */ /* 0x000fda0003f05300 */
[----:B-12---:R-:W-:Y:S05]  /*0700*/  @!P0 BRA `(.L_x_5) ;  /* 0x0000000000288947 */ /* 0x006fea0003800000 */
[----:B------:R-:W0:Y:S02]  /*0710*/  LDC R11, c[0x0][0x634] ;  /* 0x00018d00ff0b7b82 */ /* 0x000e240000000800 */
[----:B0-----:R-:W-:-:S05]  /*0720*/  IADD3 R11, P0, R16, R11, RZ ;  /* 0x0000000b100b7210 */ /* 0x001fca0007f1e0ff */
[----:B------:R-:W-:-:S04]  /*0730*/  IMAD.X R13, RZ, RZ, R17, P0 ;  /* 0x000000ffff0d7224 */ /* 0x000fc800000e0611 */
[----:B------:R-:W-:-:S04]  /*0740*/  IMAD.WIDE.U32 R6, R13, R14, RZ ;  /* 0x0000000e0d067225 */ /* 0x000fc800078e00ff */
[----:B------:R-:W-:-:S04]  /*0750*/  IMAD.WIDE.U32 R8, P0, R11, R15, R6 ;  /* 0x0000000f0b087225 */ /* 0x000fc80007800006 */
[----:B------:R-:W-:-:S04]  /*0760*/  IMAD.WIDE.U32 R6, R11, R14, RZ ;  /* 0x0000000e0b067225 */ /* 0x000fc800078e00ff */
[----:B------:R-:W-:Y:S01]  /*0770*/  IMAD.X R11, RZ, RZ, RZ, P0 ;  /* 0x000000ffff0b7224 */ /* 0x000fe200000e06ff */
[----:B------:R-:W-:Y:S01]  /*0780*/  IADD3 RZ, P0, R7, R8, RZ ;  /* 0x0000000807ff7210 */ /* 0x000fe20007f1e0ff */
[----:B------:R-:W-:-:S04]  /*0790*/  IMAD.MOV.U32 R10, RZ, RZ, R9 ;  /* 0x000000ffff0a7224 */ /* 0x000fc800078e0009 */
[----:B------:R-:W-:-:S08]  /*07a0*/  IMAD.WIDE.U32.X R6, R13, R15, R10, P0 ;  /* 0x0000000f0d067225 */ /* 0x000fd000000e040a */
.L_x_5:
[-CC-:B------:R-:W-:Y:S01]  /*07b0*/  SHF.R.U64 R23, R6, R0.reuse, R7.reuse ;  /* 0x0000000006177219 */ /* 0x180fe20000001207 */
[----:B------:R-:W0:Y:S01]  /*07c0*/  LDC R10, c[0x0][0x618] ;  /* 0x00018600ff0a7b82 */ /* 0x000e220000000800 */
[----:B------:R-:W-:Y:S01]  /*07d0*/  SHF.R.U32.HI R5, RZ, R0, R7 ;  /* 0x00000000ff057219 */ /* 0x000fe20000011607 */
[----:B------:R-:W-:Y:S01]  /*07e0*/  ULDC UR4, c[0x0][0x150] ;  /* 0x0000540000047ab9 */ /* 0x000fe20000000800 */
[----:B------:R-:W-:Y:S02]  /*07f0*/  IADD3 R9, P0, RZ, -R23, RZ ;  /* 0x80000017ff097210 */ /* 0x000fe40007f1e0ff */
[----:B------:R-:W-:-:S03]  /*0800*/  I2FP.F32.U32 R0, R4 ;  /* 0x0000000400007245 */ /* 0x000fc60000201000 */
[----:B------:R-:W1:Y:S01]  /*0810*/  LDC.64 R28, c[0x0][0x640] ;  /* 0x00019000ff1c7b82 */ /* 0x000e620000000a00 */
[----:B------:R-:W-:Y:S02]  /*0820*/  IMAD.X R11, RZ, RZ, ~R5, P0 ;  /* 0x000000ffff0b7224 */ /* 0x000fe400000e0e05 */
[----:B------:R-:W-:Y:S01]  /*0830*/  FMUL R0, R0, UR4 ;  /* 0x0000000400007c20 */ /* 0x000fe20008400000 */
[----:B------:R-:W-:Y:S01]  /*0840*/  IMAD.WIDE.U32 R6, R9, R20, R16 ;  /* 0x0000001409067225 */ /* 0x000fe200078e0010 */
[----:B------:R-:W-:-:S03]  /*0850*/  ULDC UR4, c[0x0][0x154] ;  /* 0x0000550000047ab9 */ /* 0x000fc60000000800 */
[----:B------:R-:W-:Y:S01]  /*0860*/  IMAD R8, R11, R20, RZ ;  /* 0x000000140b087224 */ /* 0x000fe200078e02ff */
[----:B------:R-:W2:Y:S01]  /*0870*/  LDC R5, c[0x0][0x144] ;  /* 0x00005100ff057b82 */ /* 0x000ea20000000800 */
[----:B------:R-:W3:Y:S02]  /*0880*/  F2I.U32.TRUNC.NTZ R0, R0 ;  /* 0x0000000000007305 */ /* 0x000ee4000020f000 */
[----:B------:R-:W-:-:S04]  /*0890*/  IMAD R9, R9, R21, R8 ;  /* 0x0000001509097224 */ /* 0x000fc800078e0208 */
[----:B------:R-:W-:Y:S01]  /*08a0*/  IMAD.IADD R7, R7, 0x1, R9 ;  /* 0x0000000107077824 */ /* 0x000fe200078e0209 */
[----:B------:R-:W4:Y:S01]  /*08b0*/  LDC R12, c[0x0][0x608] ;  /* 0x00018200ff0c7b82 */ /* 0x000f220000000800 */
[----:B------:R-:W-:-:S03]  /*08c0*/  IMAD.MOV.U32 R9, RZ, RZ, -0x1 ;  /* 0xffffffffff097424 */ /* 0x000fc600078e00ff */
[-CC-:B0-----:R-:W-:Y:S02]  /*08d0*/  SHF.R.U64 R20, R6, R10.reuse, R7.reuse ;  /* 0x0000000a06147219 */ /* 0x181fe40000001207 */
[----:B------:R-:W-:Y:S02]  /*08e0*/  I2FP.F32.U32 R6, R3 ;  /* 0x0000000300067245 */ /* 0x000fe40000201000 */
[----:B------:R-:W0:Y:S01]  /*08f0*/  LDC R26, c[0x0][0x658] ;  /* 0x00019600ff1a7b82 */ /* 0x000e220000000800 */
[----:B-1----:R-:W-:Y:S01]  /*0900*/  ISETP.NE.U32.AND P0, PT, R28, RZ, PT ;  /* 0x000000ff1c00720c */ /* 0x002fe20003f05070 */
[----:B---3--:R-:W-:Y:S01]  /*0910*/  IMAD.MOV R8, RZ, RZ, -R0 ;  /* 0x000000ffff087224 */ /* 0x008fe200078e0a00 */
[----:B------:R-:W-:Y:S01]  /*0920*/  SHF.R.U32.HI R7, RZ, R10, R7 ;  /* 0x0000000aff077219 */ /* 0x000fe20000011607 */
[----:B------:R-:W-:Y:S01]  /*0930*/  FMUL R6, R6, UR4 ;  /* 0x0000000406067c20 */ /* 0x000fe20008400000 */
[----:B------:R-:W-:-:S03]  /*0940*/  ISETP.NE.AND.EX P0, PT, R29, RZ, PT, P0 ;  /* 0x000000ff1d00720c */ /* 0x000fc60003f05300 */
[----:B------:R-:W1:Y:S01]  /*0950*/  LDC R14, c[0x0][0x148] ;  /* 0x00005200ff0e7b82 */ /* 0x000e620000000800 */
[----:B--2---:R-:W-:-:S07]  /*0960*/  IMAD R0, R5, R8, R4 ;  /* 0x0000000805007224 */ /* 0x004fce00078e0204 */
[----:B------:R-:W2:Y:S01]  /*0970*/  LDC R24, c[0x0][0x600] ;  /* 0x00018000ff187b82 */ /* 0x000ea20000000800 */
[-CC-:B----4-:R-:W-:Y:S02]  /*0980*/  SHF.R.U64 R30, R20, R12.reuse, R7.reuse ;  /* 0x0000000c141e7219 */ /* 0x190fe40000001207 */
[----:B------:R-:W-:Y:S01]  /*0990*/  SHF.R.U32.HI R5, RZ, R12, R7 ;  /* 0x0000000cff057219 */ /* 0x000fe20000011607 */
[----:B------:R-:W-:Y:S01]  /*09a0*/  IMAD.MOV.U32 R7, RZ, RZ, 0x1 ;  /* 0x00000001ff077424 */ /* 0x000fe200078e00ff */
[----:B------:R3:W4:Y:S03]  /*09b0*/  F2I.U32.TRUNC.NTZ R12, R6 ;  /* 0x00000006000c7305 */ /* 0x000726000020f000 */
[----:B------:R-:W1:Y:S01]  /*09c0*/  LDC R15, c[0x0][0x648] ;  /* 0x00019200ff0f7b82 */ /* 0x000e620000000800 */
[-C--:B0-----:R-:W-:Y:S02]  /*09d0*/  SHF.L.U32 R4, R9, R26.reuse, RZ ;  /* 0x0000001a09047219 */ /* 0x081fe400000006ff */
[----:B------:R-:W-:-:S02]  /*09e0*/  SHF.R.U64 R32, R30, R26, R5 ;  /* 0x0000001a1e207219 */ /* 0x000fc40000001205 */
[----:B------:R-:W-:Y:S02]  /*09f0*/  LOP3.LUT R11, RZ, R4, RZ, 0x33, !PT ;  /* 0x00000004ff0b7212 */ /* 0x000fe400078e33ff */
[-C--:B------:R-:W-:Y:S01]  /*0a00*/  SHF.R.U32.HI R5, RZ, R26.reuse, R5 ;  /* 0x0000001aff057219 */ /* 0x080fe20000011605 */
[----:B------:R-:W0:Y:S01]  /*0a10*/  LDC R21, c[0x0][0x638] ;  /* 0x00018e00ff157b82 */ /* 0x000e220000000800 */
[----:B------:R-:W-:Y:S01]  /*0a20*/  SHF.L.U32 R10, R7, R26, RZ ;  /* 0x0000001a070a7219 */ /* 0x000fe200000006ff */
[----:B------:R-:W-:-:S06]  /*0a30*/  IMAD.MOV.U32 R4, RZ, RZ, R32 ;  /* 0x000000ffff047224 */ /* 0x000fcc00078e0020 */
[----:B------:R-:W0:Y:S01]  /*0a40*/  LDC R152, c[0x0][0x610] ;  /* 0x00018400ff987b82 */ /* 0x000e220000000800 */
[----:B---34-:R-:W-:Y:S05]  /*0a50*/  @!P0 BRA `(.L_x_6) ;  /* 0x0000000000288947 */ /* 0x018fea0003800000 */
[----:B------:R-:W3:Y:S02]  /*0a60*/  LDC R9, c[0x0][0x64c] ;  /* 0x00019300ff097b82 */ /* 0x000ee40000000800 */
[----:B---3--:R-:W-:-:S05]  /*0a70*/  IADD3 R9, P0, R32, R9, RZ ;  /* 0x0000000920097210 */ /* 0x008fca0007f1e0ff */
        /* <DEDUP_REMOVED lines=8> */
.L_x_6:
[----:B-1----:R-:W-:Y:S01]  /*0b00*/  SHF.R.U64 R4, R4, R15, R5 ;  /* 0x0000000f04047219 */ /* 0x002fe20000001205 */
[----:B--2---:R-:W-:Y:S01]  /*0b10*/  VIADD R5, R24, 0xffffffff ;  /* 0xffffffff18057836 */ /* 0x004fe20000000000 */
[----:B------:R-:W-:Y:S01]  /*0b20*/  LOP3.LUT R11, R30, R11, RZ, 0xc0, !PT ;  /* 0x0000000b1e0b7212 */ /* 0x000fe200078ec0ff */
[----:B------:R-:W-:Y:S02]  /*0b30*/  IMAD.MOV R12, RZ, RZ, -R12 ;  /* 0x000000ffff0c7224 */ /* 0x000fe400078e0a0c */
[----:B------:R-:W-:Y:S01]  /*0b40*/  IMAD.MOV R6, RZ, RZ, -R4 ;  /* 0x000000ffff067224 */ /* 0x000fe200078e0a04 */
[----:B------:R-:W-:Y:S01]  /*0b50*/  LOP3.LUT R5, R20, R5, RZ, 0xc0, !PT ;  /* 0x0000000514057212 */ /* 0x000fe200078ec0ff */
[----:B------:R-:W-:Y:S02]  /*0b60*/  @P3 IMAD R0, R14, R12, R3 ;  /* 0x0000000c0e003224 */ /* 0x000fe400078e0203 */
[----:B------:R-:W-:Y:S02]  /*0b70*/  IMAD R11, R10, R4, R11 ;  /* 0x000000040a0b7224 */ /* 0x000fe400078e020b */
[----:B0-----:R-:W-:-:S02]  /*0b80*/  IMAD R3, R6, R21, R32 ;  /* 0x0000001506037224 */ /* 0x001fc400078e0220 */
[----:B------:R-:W-:Y:S02]  /*0b90*/  IMAD R152, R11, R152, R0 ;  /* 0x000000980b987224 */ /* 0x000fe400078e0200 */
[----:B------:R-:W-:Y:S02]  /*0ba0*/  IMAD R3, R3, R24, R5 ;  /* 0x0000001803037224 */ /* 0x000fe400078e0205 */
[----:B------:R-:W-:-:S03]  /*0bb0*/  IMAD.MOV.U32 R0, RZ, RZ, 0x1 ;  /* 0x00000001ff007424 */ /* 0x000fc600078e00ff */
[----:B------:R-:W-:Y:S02]  /*0bc0*/  SEL R153, R3, R152, !P3 ;  /* 0x0000009803997207 */ /* 0x000fe40005800000 */
[----:B------:R-:W-:-:S07]  /*0bd0*/  SEL R152, R152, R3, !P3 ;  /* 0x0000000398987207 */ /* 0x000fce0005800000 */
.L_x_4:
[----:B------:R-:W-:-:S08]  /*0be0*/  NOP ;  /* 0x0000000000007918 */ /* 0x000fd00000000000 */
[----:B------:R-:W0:Y:S02]  /*0bf0*/  USETMAXREG.TRY_ALLOC.CTAPOOL UP0, 0xe8 ;  /* 0x000000e8000079c8 */ /* 0x000e240008000600 */
[----:B0-----:R-:W-:-:S13]  /*0c00*/  PLOP3.LUT P0, PT, PT, PT, UP0, 0x80, 0x0 ;  /* 0x000000000000781c */ /* 0x001fda0003f0f008 */
[----:B------:R-:W-:Y:S05]  /*0c10*/  @!P0 BRA `(.L_x_4) ;  /* 0xfffffffc00f08947 */ /* 0x000fea000383ffff */
[----:B------:R-:W-:Y:S01]  /*0c20*/  ULDC.64 UR4, c[0x0][0x598] ;  /* 0x0001660000047ab9 */ /* 0x000fe20000000a00 */
[----:B------:R-:W-:Y:S01]  /*0c30*/  ULDC.64 UR36, c[0x0][0x208] ;  /* 0x0000820000247ab9 */ /* 0x000fe20000000a00 */
[----:B------:R-:W-:-:S04]  /*0c40*/  ISETP.NE.U32.AND P0, PT, RZ, UR4, PT ;  /* 0x00000004ff007c0c */ /* 0x000fc8000bf05070 */
[----:B------:R-:W-:-:S13]  /*0c50*/  ISETP.NE.AND.EX P0, PT, RZ, UR5, PT, P0 ;  /* 0x00000005ff007c0c */ /* 0x000fda000bf05300 */
[----:B------:R-:W-:Y:S05]  /*0c60*/  @!P0 BRA `(.L_x_7) ;  /* 0x00000000001c8947 */ /* 0x000fea0003800000 */
[----:B------:R-:W0:Y:S02]  /*0c70*/  LDC.64 R4, c[0x0][0x598] ;  /* 0x00016600ff047b82 */ /* 0x000e240000000a00 */
[----:B0-----:R-:W2:Y:S02]  /*0c80*/  LDG.E.64 R4, desc[UR36][R4.64] ;  /* 0x0000002404047981 */ /* 0x001ea4000c1e1b00 */
[----:B--2---:R-:W-:-:S04]  /*0c90*/  ISETP.NE.U32.AND P0, PT, R4, RZ, PT ;  /* 0x000000ff0400720c */ /* 0x004fc80003f05070 */
[----:B------:R-:W-:-:S13]  /*0ca0*/  ISETP.NE.AND.EX P0, PT, R5, RZ, PT, P0 ;  /* 0x000000ff0500720c */ /* 0x000fda0003f05300 */
[----:B------:R-:W-:Y:S05]  /*0cb0*/  @!P0 BRA `(.L_x_7) ;  /* 0x0000000000088947 */ /* 0x000fea0003800000 */
[----:B------:R0:W5:Y:S01]  /*0cc0*/  LD.E R154, desc[UR36][R4.64] ;  /* 0x00000024049a7980 */ /* 0x000162000c101900 */
[----:B------:R-:W-:Y:S05]  /*0cd0*/  BRA `(.L_x_8) ;  /* 0x0000000000247947 */ /* 0x000fea0003800000 */
.L_x_7:
[----:B------:R-:W-:Y:S02]  /*0ce0*/  ULDC.64 UR4, c[0x0][0x588] ;  /* 0x0001620000047ab9 */ /* 0x000fe40000000a00 */
[----:B------:R-:W-:-:S04]  /*0cf0*/  ISETP.NE.U32.AND P0, PT, RZ, UR4, PT ;  /* 0x00000004ff007c0c */ /* 0x000fc8000bf05070 */
[----:B------:R-:W-:-:S13]  /*0d00*/  ISETP.NE.AND.EX P0, PT, RZ, UR5, PT, P0 ;  /* 0x00000005ff007c0c */ /* 0x000fda000bf05300 */
[----:B------:R-:W-:Y:S05]  /*0d10*/  @!P0 BRA `(.L_x_9) ;  /* 0x00000000000c8947 */ /* 0x000fea0003800000 */
[----:B------:R-:W0:Y:S02]  /*0d20*/  LDC.64 R154, c[0x0][0x588] ;  /* 0x00016200ff9a7b82 */ /* 0x000e240000000a00 */
[----:B0-----:R1:W5:Y:S01]  /*0d30*/  LDG.E R154, desc[UR36][R154.64] ;  /* 0x000000249a9a7981 */ /* 0x001362000c1e1900 */
[----:B------:R-:W-:Y:S05]  /*0d40*/  BRA `(.L_x_8) ;  /* 0x0000000000087947 */ /* 0x000fea0003800000 */
.L_x_9:
[----:B------:R-:W-:Y:S02]  /*0d50*/  ULDC UR4, c[0x0][0x580] ;  /* 0x0001600000047ab9 */ /* 0x000fe40000000800 */
[----:B------:R-:W-:-:S07]  /*0d60*/  IMAD.U32 R154, RZ, RZ, UR4 ;  /* 0x00000004ff9a7e24 */ /* 0x000fce000f8e00ff */
.L_x_8:
[----:B------:R-:W-:Y:S02]  /*0d70*/  ULDC.64 UR4, c[0x0][0x5a0] ;  /* 0x0001680000047ab9 */ /* 0x000fe40000000a00 */
[----:B------:R-:W-:-:S04]  /*0d80*/  ISETP.NE.U32.AND P0, PT, RZ, UR4, PT ;  /* 0x00000004ff007c0c */ /* 0x000fc8000bf05070 */
[----:B------:R-:W-:-:S13]  /*0d90*/  ISETP.NE.AND.EX P0, PT, RZ, UR5, PT, P0 ;  /* 0x00000005ff007c0c */ /* 0x000fda000bf05300 */
[----:B------:R-:W-:Y:S05]  /*0da0*/  @!P0 BRA `(.L_x_10) ;  /* 0x00000000001c8947 */ /* 0x000fea0003800000 */
[----:B0-----:R-:W0:Y:S02]  /*0db0*/  LDC.64 R4, c[0x0][0x5a0] ;  /* 0x00016800ff047b82 */ /* 0x001e240000000a00 */
[----:B0-----:R-:W2:Y:S02]  /*0dc0*/  LDG.E.64 R4, desc[UR36][R4.64] ;  /* 0x0000002404047981 */ /* 0x001ea4000c1e1b00 */
[----:B--2---:R-:W-:-:S04]  /*0dd0*/  ISETP.NE.U32.AND P0, PT, R4, RZ, PT ;  /* 0x000000ff0400720c */ /* 0x004fc80003f05070 */
[----:B------:R-:W-:-:S13]  /*0de0*/  ISETP.NE.AND.EX P0, PT, R5, RZ, PT, P0 ;  /* 0x000000ff0500720c */ /* 0x000fda0003f05300 */
[----:B------:R-:W-:Y:S05]  /*0df0*/  @!P0 BRA `(.L_x_10) ;  /* 0x0000000000088947 */ /* 0x000fea0003800000 */
[----:B-1----:R0:W5:Y:S01]  /*0e00*/  LD.E R155, desc[UR36][R4.64] ;  /* 0x00000024049b7980 */ /* 0x002162000c101900 */
[----:B------:R-:W-:Y:S05]  /*0e10*/  BRA `(.L_x_11) ;  /* 0x0000000000247947 */ /* 0x000fea0003800000 */
.L_x_10:
[----:B------:R-:W-:Y:S02]  /*0e20*/  ULDC.64 UR4, c[0x0][0x590] ;  /* 0x0001640000047ab9 */ /* 0x000fe40000000a00 */
[----:B------:R-:W-:-:S04]  /*0e30*/  ISETP.NE.U32.AND P0, PT, RZ, UR4, PT ;  /* 0x00000004ff007c0c */ /* 0x000fc8000bf05070 */
[----:B------:R-:W-:-:S13]  /*0e40*/  ISETP.NE.AND.EX P0, PT, RZ, UR5, PT, P0 ;  /* 0x00000005ff007c0c */ /* 0x000fda000bf05300 */
[----:B------:R-:W-:Y:S05]  /*0e50*/  @!P0 BRA `(.L_x_12) ;  /* 0x00000000000c8947 */ /* 0x000fea0003800000 */
[----:B0-----:R-:W1:Y:S02]  /*0e60*/  LDC.64 R4, c[0x0][0x590] ;  /* 0x00016400ff047b82 */ /* 0x001e640000000a00 */
[----:B-1----:R1:W5:Y:S01]  /*0e70*/  LDG.E R155, desc[UR36][R4.64] ;  /* 0x00000024049b7981 */ /* 0x002362000c1e1900 */
[----:B------:R-:W-:Y:S05]  /*0e80*/  BRA `(.L_x_11) ;  /* 0x0000000000087947 */ /* 0x000fea0003800000 */
.L_x_12:
[----:B------:R-:W-:Y:S02]  /*0e90*/  ULDC UR4, c[0x0][0x584] ;  /* 0x0001610000047ab9 */ /* 0x000fe40000000800 */
[----:B-1----:R-:W-:-:S07]  /*0ea0*/  IMAD.U32 R155, RZ, RZ, UR4 ;  /* 0x00000004ff9b7e24 */ /* 0x002fce000f8e00ff */
.L_x_11:
[----:B------:R-:W-:-:S13]  /*0eb0*/  LOP3.LUT P0, RZ, R0, 0xff, RZ, 0xc0, !PT ;  /* 0x000000ff00ff7812 */ /* 0x000fda000780c0ff */
[----:B------:R-:W-:Y:S05]  /*0ec0*/  @!P0 EXIT ;  /* 0x000000000000894d */ /* 0x000fea0003800000 */
[----:B------:R-:W-:Y:S01]  /*0ed0*/  ULDC UR4, c[0x0][0x28c] ;  /* 0x0000a30000047ab9 */ /* 0x000fe20000000800 */
[----:B------:R-:W-:Y:S01]  /*0ee0*/  LOP3.LUT R166, R19, 0x1, RZ, 0xfc, !PT ;  /* 0x0000000113a67812 */ /* 0x000fe200078efcff */
[----:B------:R-:W-:Y:S01]  /*0ef0*/  UIADD3 UR4, UR4, 0x7f, URZ ;  /* 0x0000007f04047890 */ /* 0x000fe2000fffe03f */
[----:B------:R-:W-:Y:S01]  /*0f00*/  UMOV UR38, URZ ;  /* 0x0000003f00267c82 */ /* 0x000fe20008000000 */
[----:B------:R-:W-:Y:S02]  /*0f10*/  UMOV UR39, URZ ;  /* 0x0000003f00277c82 */ /* 0x000fe40008000000 */
[----:B------:R-:W-:-:S04]  /*0f20*/  USHF.R.S32.HI UR5, URZ, 0x1f, UR4 ;  /* 0x0000001f3f057899 */ /* 0x000fc80008011404 */
[----:B------:R-:W-:-:S04]  /*0f30*/  ULEA.HI UR5, UR5, UR4, URZ, 0x7 ;  /* 0x0000000405057291 */ /* 0x000fc8000f8f383f */
[----:B------:R-:W-:-:S12]  /*0f40*/  USHF.R.S32.HI UR40, URZ, 0x7, UR5 ;  /* 0x000000073f287899 */ /* 0x000fd80008011405 */
.L_x_284:
[----:B------:R-:W-:Y:S01]  /*0f50*/  LOP3.LUT R0, R18, 0x80, RZ, 0xc0, !PT ;  /* 0x0000008012007812 */ /* 0x000fe200078ec0ff */
[----:B--2---:R-:W2:Y:S01]  /*0f60*/  S2UR UR7, SR_CgaCtaId ;  /* 0x00000000000779c3 */ /* 0x004ea20000008800 */
[----:B------:R-:W-:Y:S02]  /*0f70*/  UMOV UR6, 0x400 ;  /* 0x0000040000067882 */ /* 0x000fe40000000000 */
[----:B------:R-:W-:-:S06]  /*0f80*/  SHF.R.U32.HI R0, RZ, 0x7, R0 ;  /* 0x00000007ff007819 */ /* 0x000fcc0000011600 */
[----:B------:R-:W3:Y:S01]  /*0f90*/  SHFL.IDX PT, R0, R0, RZ, 0x1f ;  /* 0x00001fff00007589 */ /* 0x000ee200000e0000 */
[----:B--2---:R-:W-:Y:S01]  /*0fa0*/  ULEA UR42, UR7, UR6, 0x18 ;  /* 0x00000006072a7291 */ /* 0x004fe2000f8ec03f */
[----:B---3--:R-:W-:-:S13]  /*0fb0*/  R2UR UR4, R0 ;  /* 0x00000000000472ca */ /* 0x008fda00000e0000 */
[----:B------:R-:W-:-:S04]  /*0fc0*/  ULEA.HI UR5, UR4, UR4, URZ, 0x1 ;  /* 0x0000000404057291 */ /* 0x000fc8000f8f083f */
[----:B------:R-:W-:-:S04]  /*0fd0*/  ULOP3.LUT UR5, UR5, 0x7fffe, URZ, 0xc0, !UPT ;  /* 0x0007fffe05057892 */ /* 0x000fc8000f8ec03f */
[----:B------:R-:W-:-:S03]  /*0fe0*/  UIADD3 UR5, UR4, -UR5, URZ ;  /* 0x8000000504057290 */ /* 0x000fc6000fffe03f */
[----:B------:R-:W-:Y:S01]  /*0ff0*/  ULDC UR4, c[0x0][0x28c] ;  /* 0x0000a30000047ab9 */ /* 0x000fe20000000800 */
[----:B------:R-:W-:Y:S01]  /*1000*/  ULEA UR5, UR5, UR42, 0xd ;  /* 0x0000002a05057291 */ /* 0x000fe2000f8e683f */
[----:B------:R-:W-:-:S03]  /*1010*/  ISETP.LT.AND P0, PT, RZ, UR4, PT ;  /* 0x00000004ff007c0c */ /* 0x000fc6000bf01270 */
[----:B------:R-:W-:-:S04]  /*1020*/  UIADD3 UR5, UR5, 0x100, URZ ;  /* 0x0000010005057890 */ /* 0x000fc8000fffe03f */
[----:B------:R-:W-:-:S04]  /*1030*/  USHF.R.U32.HI UR5, URZ, 0x4, UR5 ;  /* 0x000000043f057899 */ /* 0x000fc80008011605 */
[----:B------:R-:W-:Y:S02]  /*1040*/  ULOP3.LUT UR41, UR5, 0x3fff, URZ, 0xc0, !UPT ;  /* 0x00003fff05297892 */ /* 0x000fe4000f8ec03f */
[----:B01--45:R-:W-:Y:S10]  /*1050*/  @P0 BRA `(.L_x_13) ;  /* 0x0000000000400947 */ /* 0x033ff40003800000 */
[----:B------:R-:W-:Y:S01]  /*1060*/  MOV R0, 0x0 ;  /* 0x0000000000007802 */ /* 0x000fe20000000f00 */
[----:B------:R-:W-:Y:S01]  /*1070*/  ULDC.64 UR4, c[0x4][0x68] ;  /* 0x01001a0000047ab9 */ /* 0x000fe20000000a00 */
[----:B------:R-:W-:Y:S01]  /*1080*/  ULDC.64 UR6, c[0x4][0x8] ;  /* 0x0100020000067ab9 */ /* 0x000fe20000000a00 */
[----:B01----:R-:W-:Y:S01]  /*1090*/  IMAD.U32 R4, RZ, RZ, UR4 ;  /* 0x00000004ff047e24 */ /* 0x003fe2000f8e00ff */
[----:B------:R0:W1:Y:S01]  /*10a0*/  LDC.64 R14, c[0x4][R0] ;  /* 0x01000000000e7b82 */ /* 0x0000620000000a00 */
[----:B------:R-:W-:Y:S01]  /*10b0*/  IMAD.U32 R5, RZ, RZ, UR5 ;  /* 0x00000005ff057e24 */ /* 0x000fe2000f8e00ff */
[----:B------:R-:W-:Y:S01]  /*10c0*/  ULDC.64 UR4, c[0x4][0x70] ;  /* 0x01001c0000047ab9 */ /* 0x000fe20000000a00 */
[----:B------:R-:W-:Y:S02]  /*10d0*/  IMAD.U32 R10, RZ, RZ, UR6 ;  /* 0x00000006ff0a7e24 */ /* 0x000fe4000f8e00ff */
[----:B------:R-:W-:Y:S02]  /*10e0*/  IMAD.U32 R6, RZ, RZ, UR4 ;  /* 0x00000004ff067e24 */ /* 0x000fe4000f8e00ff */
[----:B------:R-:W-:-:S02]  /*10f0*/  IMAD.U32 R7, RZ, RZ, UR5 ;  /* 0x00000005ff077e24 */ /* 0x000fc4000f8e00ff */
[----:B------:R-:W-:Y:S02]  /*1100*/  IMAD.U32 R11, RZ, RZ, UR7 ;  /* 0x00000007ff0b7e24 */ /* 0x000fe4000f8e00ff */
[----:B------:R-:W-:Y:S02]  /*1110*/  IMAD.MOV.U32 R8, RZ, RZ, 0x1e1 ;  /* 0x000001e1ff087424 */ /* 0x000fe400078e00ff */
[----:B------:R-:W-:Y:S02]  /*1120*/  IMAD.MOV.U32 R12, RZ, RZ, 0x1 ;  /* 0x00000001ff0c7424 */ /* 0x000fe400078e00ff */
[----:B0-----:R-:W-:-:S07]  /*1130*/  IMAD.MOV.U32 R13, RZ, RZ, RZ ;  /* 0x000000ffff0d7224 */ /* 0x001fce00078e00ff */
[----:B------:R-:W-:-:S07]  /*1140*/  LEPC R20, `(.L_x_13) ;  /* 0x000000001014794e */ /* 0x000fce0000000000 */
[----:B-1---5:R-:W-:Y:S05]  /*1150*/  CALL.ABS.NOINC R14 ;  /* 0x000000000e007343 */ /* 0x022fea0003c00000 */
.L_x_13:
[----:B------:R-:W-:-:S13]  /*1160*/  ISETP.NE.AND P0, PT, R166, 0x3, PT ;  /* 0x00000003a600780c */ /* 0x000fda0003f05270 */
[----:B------:R-:W-:Y:S05]  /*1170*/  @!P0 BRA `(.L_x_14) ;  /* 0x0000000000048947 */ /* 0x000fea0003800000 */
[----:B------:R-:W-:Y:S01]  /*1180*/  BPT.TRAP 0x1 ;  /* 0x000000040000795c */ /* 0x000fe20000300000 */
.L_x_14:
[----:B------:R-:W-:Y:S02]  /*1190*/  IMAD.U32 R3, RZ, RZ, UR39 ;  /* 0x00000027ff037e24 */ /* 0x000fe4000f8e00ff */
[----:B------:R-:W-:-:S03]  /*11a0*/  IMAD.U32 R0, RZ, RZ, UR38 ;  /* 0x00000026ff007e24 */ /* 0x000fc6000f8e00ff */
[----:B------:R-:W-:Y:S02]  /*11b0*/  LEA R3, R3, UR42, 0x3 ;  /* 0x0000002a03037c11 */ /* 0x000fe4000f8e18ff */
[----:B------:R-:W-:-:S04]  /*11c0*/  SHF.L.U32 R0, R0, 0x1f, RZ ;  /* 0x0000001f00007819 */ /* 0x000fc800000006ff */
[----:B------:R2:W3:Y:S01]  /*11d0*/  SYNCS.PHASECHK.TRANS64.TRYWAIT P1, [R3+URZ], R0 ;  /* 0x00000000030075a7 */ /* 0x0004e2000802017f */
[----:B------:R-:W-:Y:S05]  /*11e0*/  @!P0 BRA `(.L_x_15) ;  /* 0x0000000000048947 */ /* 0x000fea0003800000 */
[----:B------:R-:W-:Y:S01]  /*11f0*/  BPT.TRAP 0x1 ;  /* 0x000000040000795c */ /* 0x000fe20000300000 */
.L_x_15:
[----:B---3--:R-:W-:Y:S05]  /*1200*/  @P1 BRA `(.L_x_16) ;  /* 0x0000000000081947 */ /* 0x008fea0003800000 */
[----:B------:R-:W3:Y:S02]  /*1210*/  SYNCS.PHASECHK.TRANS64.TRYWAIT P1, [R3+URZ], R0 ;  /* 0x00000000030075a7 */ /* 0x000ee4000802017f */
[----:B---3--:R-:W-:Y:S05]  /*1220*/  @!P1 BRA `(.L_x_17) ;  /* 0x000000c0002c9947 */ /* 0x008fea0003800000 */
.L_x_16:
[----:B------:R-:W-:-:S04]  /*1230*/  UISETP.LT.AND UP0, UPT, UR40, 0x1, UPT ;  /* 0x000000012800788c */ /* 0x000fc8000bf01270 */
[----:B------:R-:W-:-:S04]  /*1240*/  USEL UR4, UR40, 0x1, UP0 ;  /* 0x0000000128047887 */ /* 0x000fc80008000000 */
[----:B------:R-:W-:-:S06]  /*1250*/  UIADD3 UR4, UR40, -UR4, URZ ;  /* 0x8000000428047290 */ /* 0x000fcc000fffe03f */
[----:B--23--:R-:W-:Y:S01]  /*1260*/  IMAD.U32 R0, RZ, RZ, UR4 ;  /* 0x00000004ff007e24 */ /* 0x00cfe2000f8e00ff */
[----:B------:R-:W-:Y:S05]  /*1270*/  WARPSYNC.ALL ;  /* 0x0000000000007948 */ /* 0x000fea0003800000 */
[----:B------:R-:W-:Y:S01]  /*1280*/  ISETP.GE.AND P1, PT, R0, 0x1, PT ;  /* 0x000000010000780c */ /* 0x000fe20003f26270 */
[----:B------:R-:W-:Y:S01]  /*1290*/  UIADD3 UR4, UR42, 0xa0100, URZ ;  /* 0x000a01002a047890 */ /* 0x000fe2000fffe03f */
[----:B------:R-:W-:Y:S01]  /*12a0*/  WARPGROUP.ARRIVE ;  /* 0x00000000000079c5 */ /* 0x000fe20000000000 */
[----:B------:R-:W-:Y:S01]  /*12b0*/  UMOV UR9, 0x40000040 ;  /* 0x4000004000097882 */ /* 0x000fe20000000000 */
[----:B------:R-:W-:Y:S01]  /*12c0*/  UMOV UR11, 0x40000040 ;  /* 0x40000040000b7882 */ /* 0x000fe20000000000 */
[----:B------:R-:W-:Y:S01]  /*12d0*/  USHF.R.U32.HI UR4, URZ, 0x4, UR4 ;  /* 0x000000043f047899 */ /* 0x000fe20008011604 */
[----:B------:R-:W-:Y:S01]  /*12e0*/  UMOV UR15, UR11 ;  /* 0x0000000b000f7c82 */ /* 0x000fe20008000000 */
[----:B------:R-:W-:-:S02]  /*12f0*/  UMOV UR13, 0x40000040 ;  /* 0x40000040000d7882 */ /* 0x000fc40000000000 */
[----:B------:R-:W-:Y:S02]  /*1300*/  ULOP3.LUT UR5, UR4, 0x3fff, URZ, 0xc0, !UPT ;  /* 0x00003fff04057892 */ /* 0x000fe4000f8ec03f */
[----:B------:R-:W-:Y:S02]  /*1310*/  ULOP3.LUT UR4, UR41, 0x10000, URZ, 0xfc, !UPT ;  /* 0x0001000029047892 */ /* 0x000fe4000f8efc3f */
[----:B------:R-:W-:Y:S02]  /*1320*/  ULOP3.LUT UR5, UR5, 0x10000, URZ, 0xfc, !UPT ;  /* 0x0001000005057892 */ /* 0x000fe4000f8efc3f */
[----:B------:R-:W-:Y:S02]  /*1330*/  ULEA UR8, UR39, UR4, 0xd ;  /* 0x0000000427087291 */ /* 0x000fe4000f8e683f */
[----:B------:R-:W-:Y:S02]  /*1340*/  ULEA UR6, UR39, UR5, 0xc ;  /* 0x0000000527067291 */ /* 0x000fe4000f8e603f */
[----:B------:R-:W-:-:S05]  /*1350*/  UIADD3 UR12, UR8, 0x400, URZ ;  /* 0x00000400080c7890 */ /* 0x000fca000fffe03f */
[----:B------:R-:W-:Y:S02]  /*1360*/  UMOV UR10, UR6 ;  /* 0x00000006000a7c82 */ /* 0x000fe40008000000 */
[----:B------:R-:W-:Y:S01]  /*1370*/  HGMMA.64x128x8.F32.TF32 R88, gdesc[UR8], RZ, !UPT, gsb0 ;  /* 0x05e00000085879f0 */ /* 0x000fe2000c0028ff */
[----:B------:R-:W-:Y:S02]  /*1380*/  UMOV UR14, UR10 ;  /* 0x0000000a000e7c82 */ /* 0x000fe40008000000 */
[----:B------:R-:W-:Y:S02]  /*1390*/  WARPGROUP.DEPBAR.LE gsb0, 0x0 ;  /* 0x00008000000079c5 */ /* 0x000fe40000010000 */
[----:B------:R-:W-:-:S07]  /*13a0*/  WARPGROUP.ARRIVE ;  /* 0x00000000000079c5 */ /* 0x000fce0000000000 */
[----:B------:R-:W-:Y:S01]  /*13b0*/  HGMMA.64x128x8.F32.TF32 R24, gdesc[UR12], RZ, !UPT, gsb0 ;  /* 0x05e000000c1879f0 */ /* 0x000fe2000c0028ff */
[----:B------:R-:W-:Y:S02]  /*13c0*/  UIADD3 UR12, UR8, 0x2, URZ ;  /* 0x00000002080c7890 */ /* 0x000fe4000fffe03f */
[----:B------:R-:W-:Y:S01]  /*13d0*/  UIADD3 UR14, UR6, 0x2, URZ ;  /* 0x00000002060e7890 */ /* 0x000fe2000fffe03f */
[----:B------:R-:W-:Y:S01]  /*13e0*/  UMOV UR13, 0x40000040 ;  /* 0x40000040000d7882 */ /* 0x000fe20000000000 */
[----:B------:R-:W-:Y:S01]  /*13f0*/  UMOV UR15, 0x40000040 ;  /* 0x40000040000f7882 */ /* 0x000fe20000000000 */
[----:B------:R-:W-:Y:S02]  /*1400*/  WARPGROUP.DEPBAR.LE gsb0, 0x0 ;  /* 0x00008000000079c5 */ /* 0x000fe40000010000 */
[----:B------:R-:W-:-:S06]  /*1410*/  WARPGROUP.ARRIVE ;  /* 0x00000000000079c5 */ /* 0x000fcc0000000000 */
[----:B------:R-:W-:Y:S01]  /*1420*/  HGMMA.64x128x8.F32.TF32 R88, gdesc[UR12], R88, gsb0 ;  /* 0x05e000000c5879f0 */ /* 0x000fe20008002858 */
[----:B------:R-:W-:Y:S01]  /*1430*/  UIADD3 UR12, UR8, 0x402, URZ ;  /* 0x00000402080c7890 */ /* 0x000fe2000fffe03f */
[----:B------:R-:W-:Y:S01]  /*1440*/  UMOV UR13, 0x40000040 ;  /* 0x40000040000d7882 */ /* 0x000fe20000000000 */
[----:B------:R-:W-:Y:S02]  /*1450*/  WARPGROUP.DEPBAR.LE gsb0, 0x0 ;  /* 0x00008000000079c5 */ /* 0x000fe40000010000 */
[----:B------:R-:W-:-:S07]  /*1460*/  WARPGROUP.ARRIVE ;  /* 0x00000000000079c5 */ /* 0x000fce0000000000 */
[----:B------:R-:W-:Y:S01]  /*1470*/  HGMMA.64x128x8.F32.TF32 R24, gdesc[UR12], R24, gsb0 ;  /* 0x05e000000c1879f0 */ /* 0x000fe20008002818 */
        /* <DEDUP_REMOVED lines=167> */
[----:B------:R-:W-:Y:S03]  /*1ef0*/  HGMMA.64x128x8.F32.TF32 R24, gdesc[UR12], R24, gsb0 ;  /* 0x05e000000c1879f0 */ /* 0x000fe60008002818 */
[----:B------:R-:W-:Y:S02]  /*1f00*/  WARPGROUP.DEPBAR.LE gsb0, 0x0 ;  /* 0x00008000000079c5 */ /* 0x000fe40000010000 */
[----:B------:R-:W-:Y:S05]  /*1f10*/  @!P1 BRA `(.L_x_18) ;  /* 0x0000000c00a89947 */ /* 0x000fea0003800000 */
[----:B------:R-:W-:-:S04]  /*1f20*/  UIADD3 UR6, UR39, 0x1, URZ ;  /* 0x0000000127067890 */ /* 0x000fc8000fffe03f */
[----:B------:R-:W-:-:S04]  /*1f30*/  UISETP.NE.AND UP0, UPT, UR6, 0x5, UPT ;  /* 0x000000050600788c */ /* 0x000fc8000bf05270 */
[----:B------:R-:W-:Y:S02]  /*1f40*/  USEL UR7, URZ, 0x1, UP0 ;  /* 0x000000013f077887 */ /* 0x000fe40008000000 */
[----:B------:R-:W-:Y:S02]  /*1f50*/  USEL UR6, UR6, URZ, UP0 ;  /* 0x0000003f06067287 */ /* 0x000fe40008000000 */
[----:B------:R-:W-:-:S06]  /*1f60*/  ULOP3.LUT UR7, UR38, UR7, URZ, 0x3c, !UPT ;  /* 0x0000000726077292 */ /* 0x000fcc000f8e3c3f */
[----:B01----:R-:W-:Y:S01]  /*1f70*/  IMAD.U32 R5, RZ, RZ, UR7 ;  /* 0x00000007ff057e24 */ /* 0x003fe2000f8e00ff */
[----:B------:R-:W-:-:S06]  /*1f80*/  UMOV UR7, UR39 ;  /* 0x0000002700077c82 */ /* 0x000fcc0008000000 */
.L_x_25:
[----:B01----:R-:W-:Y:S05]  /*1f90*/  @!P0 BRA `(.L_x_19) ;  /* 0x0000000000048947 */ /* 0x003fea0003800000 */
[----:B------:R-:W-:Y:S01]  /*1fa0*/  BPT.TRAP 0x1 ;  /* 0x000000040000795c */ /* 0x000fe20000300000 */
.L_x_19:
[----:B------:R-:W0:Y:S01]  /*1fb0*/  S2UR UR9, SR_CgaCtaId ;  /* 0x00000000000979c3 */ /* 0x000e220000008800 */
[----:B------:R-:W-:Y:S01]  /*1fc0*/  UMOV UR8, 0x400 ;  /* 0x0000040000087882 */ /* 0x000fe20000000000 */
[----:B------:R-:W-:Y:S01]  /*1fd0*/  SHF.L.U32 R3, R5, 0x1f, RZ ;  /* 0x0000001f05037819 */ /* 0x000fe200000006ff */
[----:B0-----:R-:W-:-:S04]  /*1fe0*/  ULEA UR8, UR9, UR8, 0x18 ;  /* 0x0000000809087291 */ /* 0x001fc8000f8ec03f */
[----:B------:R-:W-:-:S09]  /*1ff0*/  ULEA UR9, UR6, UR8, 0x3 ;  /* 0x0000000806097291 */ /* 0x000fd2000f8e183f */
[----:B------:R0:W1:Y:S01]  /*2000*/  SYNCS.PHASECHK.TRANS64.TRYWAIT P1, [UR9], R3 ;  /* 0x00000003ff0075a7 */ /* 0x0000620008020149 */
[----:B------:R-:W-:Y:S05]  /*2010*/  @!P0 BRA `(.L_x_20) ;  /* 0x0000000000048947 */ /* 0x000fea0003800000 */
[----:B------:R-:W-:Y:S01]  /*2020*/  BPT.TRAP 0x1 ;  /* 0x000000040000795c */ /* 0x000fe20000300000 */
.L_x_20:
[----:B-1----:R-:W-:Y:S05]  /*2030*/  @P1 BRA `(.L_x_21) ;  /* 0x0000000000081947 */ /* 0x002fea0003800000 */
[----:B------:R-:W1:Y:S02]  /*2040*/  SYNCS.PHASECHK.TRANS64.TRYWAIT P1, [UR9], R3 ;  /* 0x00000003ff0075a7 */ /* 0x000e640008020149 */
[----:B-1----:R-:W-:Y:S05]  /*2050*/  @!P1 BRA `(.L_x_22) ;  /* 0x000000b000b49947 */ /* 0x002fea0003800000 */
.L_x_21:
[----:B------:R-:W-:Y:S01]  /*2060*/  ULEA UR12, UR6, UR5, 0xc ;  /* 0x00000005060c7291 */ /* 0x000fe2000f8e603f */
[----:B------:R-:W-:Y:S01]  /*2070*/  WARPGROUP.ARRIVE ;  /* 0x00000000000079c5 */ /* 0x000fe20000000000 */
[----:B------:R-:W-:Y:S01]  /*2080*/  ULEA UR10, UR6, UR4, 0xd ;  /* 0x00000004060a7291 */ /* 0x000fe2000f8e683f */
[----:B------:R-:W-:Y:S01]  /*2090*/  UMOV UR19, 0x40000040 ;  /* 0x4000004000137882 */ /* 0x000fe20000000000 */
[----:B------:R-:W-:Y:S01]  /*20a0*/  UMOV UR17, 0x40000040 ;  /* 0x4000004000117882 */ /* 0x000fe20000000000 */
[----:B------:R-:W-:Y:S02]  /*20b0*/  UIADD3 UR14, UR12, 0xc06, URZ ;  /* 0x00000c060c0e7890 */ /* 0x000fe4000fffe03f */
[----:B------:R-:W-:Y:S02]  /*20c0*/  UMOV UR18, UR12 ;  /* 0x0000000c00127c82 */ /* 0x000fe40008000000 */
[----:B------:R-:W-:Y:S01]  /*20d0*/  UMOV UR16, UR10 ;  /* 0x0000000a00107c82 */ /* 0x000fe20008000000 */
[----:B------:R-:W-:Y:S01]  /*20e0*/  UMOV UR15, 0x40000040 ;  /* 0x40000040000f7882 */ /* 0x000fe20000000000 */
[----:B------:R-:W-:Y:S01]  /*20f0*/  HGMMA.64x128x8.F32.TF32 R88, gdesc[UR16], R88, gsb0 ;  /* 0x05e00000105879f0 */ /* 0x000fe20008002858 */
[----:B------:R-:W-:Y:S01]  /*2100*/  UIADD3 UR16, UR10, 0x400, URZ ;  /* 0x000004000a107890 */ /* 0x000fe2000fffe03f */
[----:B------:R-:W-:Y:S01]  /*2110*/  UMOV UR17, 0x40000040 ;  /* 0x4000004000117882 */ /* 0x000fe20000000000 */
[----:B------:R-:W-:Y:S01]  /*2120*/  UMOV UR13, 0x40000040 ;  /* 0x40000040000d7882 */ /* 0x000fe20000000000 */
[----:B------:R-:W-:-:S02]  /*2130*/  WARPGROUP.DEPBAR.LE gsb0, 0x0 ;  /* 0x00008000000079c5 */ /* 0x000fc40000010000 */
[----:B------:R-:W-:-:S06]  /*2140*/  WARPGROUP.ARRIVE ;  /* 0x00000000000079c5 */ /* 0x000fcc0000000000 */
        /* <DEDUP_REMOVED lines=161> */
[----:B------:R-:W-:Y:S01]  /*2b60*/  UIADD3 UR12, UR10, 0x1806, URZ ;  /* 0x000018060a0c7890 */ /* 0x000fe2000fffe03f */
        /* <DEDUP_REMOVED lines=9> */
[----:B------:R-:W-:-:S07]  /*2c00*/  WARPGROUP.ARRIVE ;  /* 0x00000000000079c5 */ /* 0x000fce0000000000 */
        /* <DEDUP_REMOVED lines=8> */
[----:B------:R-:W-:Y:S01]  /*2c90*/  BPT.TRAP 0x1 ;  /* 0x000000040000795c */ /* 0x000fe20000300000 */
.L_x_23:
[----:B------:R-:W-:Y:S01]  /*2ca0*/  ULEA UR8, UR7, UR8, 0x3 ;  /* 0x0000000807087291 */ /* 0x000fe2000f8e183f */
[----:B------:R-:W-:-:S03]  /*2cb0*/  ISETP.GT.U32.AND P1, PT, R19, 0x1, PT ;  /* 0x000000011300780c */ /* 0x000fc60003f24070 */
[----:B------:R-:W-:-:S04]  /*2cc0*/  UIADD3 UR8, UR8, 0x28, URZ ;  /* 0x0000002808087890 */ /* 0x000fc8000fffe03f */
[----:B------:R-:W-:-:S09]  /*2cd0*/  UPRMT UR8, URZ, 0x654, UR8 ;  /* 0x000006543f087896 */ /* 0x000fd20008000008 */
[----:B------:R-:W-:Y:S01]  /*2ce0*/  SYNCS.ARRIVE.TRANS64.RED.A1T0 RZ, [UR8], RZ ;  /* 0x000000ffffff79a7 */ /* 0x000fe20008100408 */
[----:B------:R-:W-:Y:S05]  /*2cf0*/  @P1 BRA `(.L_x_24) ;  /* 0x0000000000041947 */ /* 0x000fea0003800000 */
[----:B------:R-:W-:Y:S01]  /*2d00*/  BPT.TRAP 0x1 ;  /* 0x000000040000795c */ /* 0x000fe20000300000 */
.L_x_24:
[----:B------:R-:W-:Y:S01]  /*2d10*/  UIADD3 UR6, UR6, 0x1, URZ ;  /* 0x0000000106067890 */ /* 0x000fe2000fffe03f */
[C---:B------:R-:W-:Y:S01]  /*2d20*/  ISETP.GT.AND P1, PT, R0.reuse, 0x1, PT ;  /* 0x000000010000780c */ /* 0x040fe20003f24270 */
[----:B------:R-:W-:Y:S01]  /*2d30*/  UIADD3 UR7, UR7, 0x1, URZ ;  /* 0x0000000107077890 */ /* 0x000fe2000fffe03f */
[----:B------:R-:W-:Y:S01]  /*2d40*/  VIADD R0, R0, 0xffffffff ;  /* 0xffffffff00007836 */ /* 0x000fe20000000000 */
[----:B------:R-:W-:Y:S02]  /*2d50*/  UISETP.NE.AND UP0, UPT, UR6, 0x5, UPT ;  /* 0x000000050600788c */ /* 0x000fe4000bf05270 */
[----:B------:R-:W-:Y:S02]  /*2d60*/  UISETP.NE.AND UP1, UPT, UR7, 0x5, UPT ;  /* 0x000000050700788c */ /* 0x000fe4000bf25270 */
[----:B------:R-:W-:Y:S02]  /*2d70*/  USEL UR8, URZ, 0x1, UP0 ;  /* 0x000000013f087887 */ /* 0x000fe40008000000 */
[----:B------:R-:W-:-:S02]  /*2d80*/  USEL UR6, UR6, URZ, UP0 ;  /* 0x0000003f06067287 */ /* 0x000fc40008000000 */
[----:B------:R-:W-:Y:S02]  /*2d90*/  USEL UR7, UR7, URZ, UP1 ;  /* 0x0000003f07077287 */ /* 0x000fe40008800000 */
[----:B------:R-:W-:Y:S01]  /*2da0*/  LOP3.LUT R5, R5, UR8, RZ, 0x3c, !PT ;  /* 0x0000000805057c12 */ /* 0x000fe2000f8e3cff */
[----:B------:R-:W-:Y:S09]  /*2db0*/  @P1 BRA `(.L_x_25) ;  /* 0xfffffff000741947 */ /* 0x000ff2000383ffff */
.L_x_18:
[----:B------:R-:W2:Y:S02]  /*2dc0*/  LDC R0, c[0x0][0x28c] ;  /* 0x0000a300ff007b82 */ /* 0x000ea40000000800 */
[----:B--2---:R-:W-:-:S13]  /*2dd0*/  ISETP.GE.AND P1, PT, R0, 0x1, PT ;  /* 0x000000010000780c */ /* 0x004fda0003f26270 */
[----:B------:R-:W-:Y:S05]  /*2de0*/  @!P1 BRA `(.L_x_26) ;  /* 0x0000000000489947 */ /* 0x000fea0003800000 */
[----:B------:R-:W-:Y:S05]  /*2df0*/  @!P0 BRA `(.L_x_27) ;  /* 0x0000000000048947 */ /* 0x000fea0003800000 */
[----:B------:R-:W-:Y:S01]  /*2e00*/  BPT.TRAP 0x1 ;  /* 0x000000040000795c */ /* 0x000fe20000300000 */
.L_x_27:
[----:B------:R-:W2:Y:S01]  /*2e10*/  S2UR UR7, SR_CgaCtaId ;  /* 0x00000000000779c3 */ /* 0x000ea20000008800 */
[----:B------:R-:W-:Y:S01]  /*2e20*/  UISETP.LT.AND UP0, UPT, UR40, 0x1, UPT ;  /* 0x000000012800788c */ /* 0x000fe2000bf01270 */
[----:B------:R-:W-:-:S03]  /*2e30*/  ISETP.GT.U32.AND P0, PT, R19, 0x1, PT ;  /* 0x000000011300780c */ /* 0x000fc60003f04070 */
[----:B------:R-:W-:-:S04]  /*2e40*/  USEL UR6, UR40, 0x1, UP0 ;  /* 0x0000000128067887 */ /* 0x000fc80008000000 */
[----:B------:R-:W-:-:S04]  /*2e50*/  UIADD3 UR6, UR39, UR40, -UR6 ;  /* 0x0000002827067290 */ /* 0x000fc8000fffe806 */
[----:B------:R-:W-:-:S04]  /*2e60*/  UIMAD.WIDE.U32 UR4, UR6, -0x33333333, URZ ;  /* 0xcccccccd060478a5 */ /* 0x000fc8000f8e003f */
[----:B------:R-:W-:-:S03]  /*2e70*/  USHF.R.U32.HI UR4, URZ, 0x2, UR5 ;  /* 0x000000023f047899 */ /* 0x000fc60008011605 */
[----:B------:R-:W-:Y:S01]  /*2e80*/  UMOV UR5, 0x400 ;  /* 0x0000040000057882 */ /* 0x000fe20000000000 */
[----:B------:R-:W-:Y:S02]  /*2e90*/  UIMAD UR6, UR4, -0x5, UR6 ;  /* 0xfffffffb040678a4 */ /* 0x000fe4000f8e0206 */
[----:B--2---:R-:W-:-:S04]  /*2ea0*/  ULEA UR5, UR7, UR5, 0x18 ;  /* 0x0000000507057291 */ /* 0x004fc8000f8ec03f */
[----:B------:R-:W-:-:S04]  /*2eb0*/  ULEA UR6, UR6, UR5, 0x3 ;  /* 0x0000000506067291 */ /* 0x000fc8000f8e183f */
[----:B------:R-:W-:-:S04]  /*2ec0*/  UIADD3 UR6, UR6, 0x28, URZ ;  /* 0x0000002806067890 */ /* 0x000fc8000fffe03f */
[----:B------:R-:W-:-:S09]  /*2ed0*/  UPRMT UR6, URZ, 0x654, UR6 ;  /* 0x000006543f067896 */ /* 0x000fd20008000006 */
[----:B------:R-:W-:Y:S01]  /*2ee0*/  SYNCS.ARRIVE.TRANS64.RED.A1T0 RZ, [UR6], RZ ;  /* 0x000000ffffff79a7 */ /* 0x000fe20008100406 */
[----:B------:R-:W-:Y:S05]  /*2ef0*/  @P0 BRA `(.L_x_26) ;  /* 0x0000000000040947 */ /* 0x000fea0003800000 */
[----:B------:R-:W-:Y:S01]  /*2f00*/  BPT.TRAP 0x1 ;  /* 0x000000040000795c */ /* 0x000fe20000300000 */
.L_x_26:
[----:B------:R-:W2:Y:S01]  /*2f10*/  LDC R6, c[0x0][0x288] ;  /* 0x0000a200ff067b82 */ /* 0x000ea20000000800 */
[----:B01----:R-:W-:Y:S01]  /*2f20*/  LOP3.LUT R4, R18, 0x60, RZ, 0xc0, !PT ;  /* 0x0000006012047812 */ /* 0x003fe200078ec0ff */
[----:B------:R-:W-:Y:S01]  /*2f30*/  IMAD.SHL.U32 R13, R153, 0x80, RZ ;  /* 0x00000080990d7824 */ /* 0x000fe200078e00ff */
[----:B------:R-:W-:Y:S01]  /*2f40*/  UIADD3 UR39, UR40, UR39, URZ ;  /* 0x0000002728277290 */ /* 0x000fe2000fffe03f */
[----:B------:R-:W-:Y:S01]  /*2f50*/  SHF.R.U32.HI R3, RZ, 0x2, R18 ;  /* 0x00000002ff037819 */ /* 0x000fe20000011612 */
[----:B------:R-:W-:Y:S01]  /*2f60*/  IMAD.SHL.U32 R15, R152, 0x100, RZ ;  /* 0x00000100980f7824 */ /* 0x000fe200078e00ff */
[----:B------:R-:W-:Y:S01]  /*2f70*/  SHF.R.U32.HI R10, RZ, 0x1, R4 ;  /* 0x00000001ff0a7819 */ /* 0x000fe20000011604 */
[----:B------:R-:W-:Y:S01]  /*2f80*/  UISETP.GT.U32.AND UP0, UPT, UR39, 0x4, UPT ;  /* 0x000000042700788c */ /* 0x000fe2000bf04070 */
[----:B------:R-:W-:Y:S01]  /*2f90*/  LOP3.LUT R4, R18, 0x3, RZ, 0xc0, !PT ;  /* 0x0000000312047812 */ /* 0x000fe200078ec0ff */
[----:B------:R-:W-:Y:S01]  /*2fa0*/  ULDC UR7, c[0x0][0x284] ;  /* 0x0000a10000077ab9 */ /* 0x000fe20000000800 */
[----:B------:R-:W-:Y:S01]  /*2fb0*/  LOP3.LUT R0, R22, 0x1, RZ, 0xc0, !PT ;  /* 0x0000000116007812 */ /* 0x000fe200078ec0ff */
[----:B------:R-:W-:Y:S01]  /*2fc0*/  UISETP.LT.U32.AND UP0, UPT, UR40, 0x5, UP0 ;  /* 0x000000052800788c */ /* 0x000fe20008701070 */
[----:B------:R-:W-:Y:S01]  /*2fd0*/  LOP3.LUT R3, R3, 0x7, RZ, 0xc0, !PT ;  /* 0x0000000703037812 */ /* 0x000fe200078ec0ff */
[----:B------:R-:W-:Y:S01]  /*2fe0*/  UISETP.GE.U32.AND UP1, UPT, UR40, 0x5, UPT ;  /* 0x000000052800788c */ /* 0x000fe2000bf26070 */
[----:B------:R-:W-:Y:S01]  /*2ff0*/  SHF.R.S32.HI R21, RZ, 0x1f, R23 ;  /* 0x0000001fff157819 */ /* 0x000fe20000011417 */
[----:B------:R-:W-:Y:S01]  /*3000*/  IMAD.SHL.U32 R8, R0, 0x40, RZ ;  /* 0x0000004000087824 */ /* 0x000fe200078e00ff */
[----:B------:R-:W-:Y:S01]  /*3010*/  IADD3 R5, RZ, -R10, -R3 ;  /* 0x8000000aff057210 */ /* 0x000fe20007ffe803 */
[----:B------:R-:W-:Y:S01]  /*3020*/  ULDC.64 UR8, c[0x0][0x5d0] ;  /* 0x0001740000087ab9 */ /* 0x000fe20000000a00 */
[----:B------:R-:W-:-:S02]  /*3030*/  UIMAD.WIDE.U32 UR4, UR39, -0x33333333, URZ ;  /* 0xcccccccd270478a5 */ /* 0x000fc4000f8e003f */
[----:B------:R-:W-:Y:S01]  /*3040*/  USEL UR6, URZ, 0x1, !UP0 ;  /* 0x000000013f067887 */ /* 0x000fe2000c000000 */
[----:B------:R-:W-:Y:S01]  /*3050*/  LOP3.LUT R3, R8, 0x40, R3, 0xe2, !PT ;  /* 0x0000004008037812 */ /* 0x000fe200078ee203 */
[----:B------:R-:W-:Y:S01]  /*3060*/  IMAD.WIDE R8, R152, 0x100, RZ ;  /* 0x0000010098087825 */ /* 0x000fe200078e02ff */
[----:B------:R-:W-:Y:S01]  /*3070*/  USHF.R.U32.HI UR4, URZ, 0x2, UR5 ;  /* 0x000000023f047899 */ /* 0x000fe20008011605 */
[----:B--2---:R-:W-:Y:S01]  /*3080*/  ISETP.GE.AND P0, PT, R13, R6, PT ;  /* 0x000000060d00720c */ /* 0x004fe20003f06270 */
[----:B------:R-:W-:Y:S01]  /*3090*/  ULOP3.LUT UR38, UR38, UR6, URZ, 0x3c, !UPT ;  /* 0x0000000626267292 */ /* 0x000fe2000f8e3c3f */
[----:B------:R-:W-:Y:S01]  /*30a0*/  IMAD R12, R4, -0x2, R6 ;  /* 0xfffffffe040c7824 */ /* 0x000fe200078e0206 */
[----:B------:R-:W-:Y:S01]  /*30b0*/  LOP3.LUT R153, R8, R3, R10, 0xfe, !PT ;  /* 0x0000000308997212 */ /* 0x000fe200078efe0a */
[----:B------:R-:W-:Y:S01]  /*30c0*/  IMAD.SHL.U32 R6, R18, 0x2, RZ ;  /* 0x0000000212067824 */ /* 0x000fe200078e00ff */
[----:B------:R-:W-:Y:S01]  /*30d0*/  ISETP.GE.OR P0, PT, R15, UR7, P0 ;  /* 0x000000070f007c0c */ /* 0x000fe20008706670 */
[----:B------:R-:W-:Y:S01]  /*30e0*/  IMAD R4, R21, UR8, RZ ;  /* 0x0000000815047c24 */ /* 0x000fe2000f8e02ff */
[----:B------:R-:W-:Y:S01]  /*30f0*/  UIMAD UR39, UR4, -0x5, UR39 ;  /* 0xfffffffb042778a4 */ /* 0x000fe2000f8e0227 */
[----:B------:R-:W-:Y:S01]  /*3100*/  IMAD R0, R0, -0x40, R5 ;  /* 0xffffffc000007824 */ /* 0x000fe200078e0205 */
[----:B------:R-:W-:Y:S01]  /*3110*/  LOP3.LUT R6, R13, 0x6, R6, 0xf8, !PT ;  /* 0x000000060d067812 */ /* 0x000fe200078ef806 */
[----:B------:R-:W-:Y:S01]  /*3120*/  IMAD R11, R23, UR9, R4 ;  /* 0x00000009170b7c24 */ /* 0x000fe2000f8e0204 */
[----:B------:R-:W-:Y:S01]  /*3130*/  @UP1 ULOP3.LUT UR38, UR38, 0x1, UR4, 0x78, !UPT ;  /* 0x0000000126261892 */ /* 0x000fe2000f8e7804 */
[----:B------:R-:W-:Y:S01]  /*3140*/  IMAD.MOV.U32 R152, RZ, RZ, -0x1 ;  /* 0xffffffffff987424 */ /* 0x000fe200078e00ff */
[----:B------:R-:W-:-:S02]  /*3150*/  SHF.R.S32.HI R7, RZ, 0x1f, R6 ;  /* 0x0000001fff077819 */ /* 0x000fc40000011406 */
[----:B------:R-:W-:Y:S01]  /*3160*/  IADD3 R3, -R15, UR7, R0 ;  /* 0x000000070f037c10 */ /* 0x000fe2000fffe100 */
[----:B------:R-:W-:Y:S02]  /*3170*/  IMAD.IADD R0, R12, 0x1, -R13 ;  /* 0x000000010c007824 */ /* 0x000fe400078e0a0d */
[----:B------:R-:W-:-:S04]  /*3180*/  IMAD.WIDE.U32 R4, R23, UR8, R6 ;  /* 0x0000000817047c25 */ /* 0x000fc8000f8e0006 */
[----:B------:R-:W-:Y:S02]  /*3190*/  IMAD.IADD R11, R5, 0x1, R11 ;  /* 0x00000001050b7824 */ /* 0x000fe400078e020b */
[----:B------:R-:W-:Y:S01]  /*31a0*/  IMAD.MOV.U32 R10, RZ, RZ, R4 ;  /* 0x000000ffff0a7224 */ /* 0x000fe200078e0004 */
[----:B------:R-:W-:Y:S06]  /*31b0*/  @P0 BRA `(.L_x_28) ;  /* 0x0000008000640947 */ /* 0x000fec0003800000 */
[----:B------:R-:W0:Y:S01]  /*31c0*/  LDC.64 R4, c[0x0][0x5c8] ;  /* 0x00017200ff047b82 */ /* 0x000e220000000a00 */
[----:B-----5:R-:W-:Y:S01]  /*31d0*/  FSETP.NEU.AND P0, PT, R155, RZ, PT ;  /* 0x000000ff9b00720b */ /* 0x020fe20003f0d000 */
[----:B------:R-:W-:Y:S01]  /*31e0*/  BSSY B0, `(.L_x_28) ;  /* 0x0000816000007945 */ /* 0x000fe20003800000 */
[----:B------:R-:W-:-:S04]  /*31f0*/  ISETP.GT.AND P3, PT, R3, RZ, PT ;  /* 0x000000ff0300720c */ /* 0x000fc80003f64270 */
[----:B------:R-:W-:Y:S01]  /*3200*/  ISETP.GT.AND P2, PT, R0, RZ, P3 ;  /* 0x000000ff0000720c */ /* 0x000fe20001f44270 */
[-C--:B0-----:R-:W-:Y:S02]  /*3210*/  IMAD R12, R9, R4.reuse, RZ ;  /* 0x00000004090c7224 */ /* 0x081fe400078e02ff */
[----:B------:R-:W-:-:S04]  /*3220*/  IMAD.WIDE.U32 R168, R153, R4, R10 ;  /* 0x0000000499a87225 */ /* 0x000fc800078e000a */
[----:B------:R-:W-:-:S04]  /*3230*/  IMAD R11, R153, R5, R12 ;  /* 0x00000005990b7224 */ /* 0x000fc800078e020c */
[----:B------:R-:W-:Y:S01]  /*3240*/  IMAD.IADD R171, R169, 0x1, R11 ;  /* 0x00000001a9ab7824 */ /* 0x000fe200078e020b */
[----:B------:R-:W-:Y:S06]  /*3250*/  @!P0 BRA `(.L_x_29) ;  /* 0x0000005c00148947 */ /* 0x000fec0003800000 */
[----:B------:R-:W0:Y:S01]  /*3260*/  LDC.64 R12, c[0x0][0x5b8] ;  /* 0x00016e00ff0c7b82 */ /* 0x000e220000000a00 */
[----:B------:R-:W-:-:S07]  /*3270*/  ULDC.64 UR4, c[0x0][0x5c0] ;  /* 0x0001700000047ab9 */ /* 0x000fce0000000a00 */
[----:B------:R-:W1:Y:S08]  /*3280*/  LDC.64 R14, c[0x0][0x5b0] ;  /* 0x00016c00ff0e7b82 */ /* 0x000e700000000a00 */
[----:B------:R-:W2:Y:S01]  /*3290*/  LDC.64 R10, c[0x0][0x5a8] ;  /* 0x00016a00ff0a7b82 */ /* 0x000ea20000000a00 */
[----:B0-----:R-:W-:-:S04]  /*32a0*/  IMAD R20, R21, R12, RZ ;  /* 0x0000000c15147224 */ /* 0x001fc800078e02ff */
[C---:B------:R-:W-:Y:S02]  /*32b0*/  IMAD R13, R23.reuse, R13, R20 ;  /* 0x0000000d170d7224 */ /* 0x040fe400078e0214 */
[----:B------:R-:W-:-:S04]  /*32c0*/  IMAD.WIDE.U32 R20, R23, R12, R6 ;  /* 0x0000000c17147225 */ /* 0x000fc800078e0006 */
[----:B-1----:R-:W-:Y:S02]  /*32d0*/  IMAD R156, R9, R14, RZ ;  /* 0x0000000e099c7224 */ /* 0x002fe400078e02ff */
[----:B------:R-:W-:Y:S02]  /*32e0*/  IMAD.IADD R157, R21, 0x1, R13 ;  /* 0x00000001159d7824 */ /* 0x000fe400078e020d */
[----:B------:R-:W-:Y:S02]  /*32f0*/  IMAD R173, R153, R15, R156 ;  /* 0x0000000f99ad7224 */ /* 0x000fe400078e029c */
[----:B------:R-:W-:-:S04]  /*3300*/  IMAD.MOV.U32 R156, RZ, RZ, R20 ;  /* 0x000000ffff9c7224 */ /* 0x000fc800078e0014 */
[----:B------:R-:W-:-:S04]  /*3310*/  IMAD.WIDE.U32 R158, R153, R14, R156 ;  /* 0x0000000e999e7225 */ /* 0x000fc800078e009c */
[----:B------:R-:W-:Y:S01]  /*3320*/  IMAD.IADD R159, R159, 0x1, R173 ;  /* 0x000000019f9f7824 */ /* 0x000fe200078e02ad */
[----:B--2---:R-:W-:-:S04]  /*3330*/  LEA R160, P0, R158, R10, 0x2 ;  /* 0x0000000a9ea07211 */ /* 0x004fc800078010ff */
[----:B------:R-:W-:-:S05]  /*3340*/  LEA.HI.X R161, R158, R11, R159, 0x2, P0 ;  /* 0x0000000b9ea17211 */ /* 0x000fca00000f149f */
[----:B------:R0:W2:Y:S01]  /*3350*/  @P2 LDG.E.LTC128B R167, desc[UR36][R160.64] ;  /* 0x00000024a0a72981 */ /* 0x0000a2000c1e1920 */
[----:B------:R-:W-:Y:S01]  /*3360*/  LEA R158, P0, R168, UR4, 0x2 ;  /* 0x00000004a89e7c11 */ /* 0x000fe2000f8010ff */
[----:B------:R-:W-:Y:S01]  /*3370*/  IMAD.WIDE.U32 R162, R153, R14, R6 ;  /* 0x0000000e99a27225 */ /* 0x000fe200078e0006 */
[----:B------:R-:W-:Y:S01]  /*3380*/  ISETP.GT.AND P1, PT, R0, 0x1, P3 ;  /* 0x000000010000780c */ /* 0x000fe20001f24270 */
[----:B------:R-:W-:Y:S01]  /*3390*/  BSSY B1, `(.L_x_30) ;  /* 0x0000011000017945 */ /* 0x000fe20003800000 */
[----:B------:R-:W-:Y:S01]  /*33a0*/  LEA.HI.X R159, R168, UR5, R171, 0x2, P0 ;  /* 0x00000005a89f7c11 */ /* 0x000fe200080f14ab */
[----:B------:R-:W-:Y:S01]  /*33b0*/  IMAD.IADD R163, R173, 0x1, R163 ;  /* 0x00000001ada37824 */ /* 0x000fe200078e02a3 */
[C---:B0-----:R-:W-:Y:S01]  /*33c0*/  SHF.L.U64.HI R161, R14.reuse, 0x3, R15 ;  /* 0x000000030ea17819 */ /* 0x041fe2000001020f */
[----:B------:R-:W-:-:S04]  /*33d0*/  IMAD.SHL.U32 R160, R14, 0x8, RZ ;  /* 0x000000080ea07824 */ /* 0x000fc800078e00ff */
[----:B------:R-:W-:Y:S01]  /*33e0*/  IMAD.WIDE.U32 R170, R153, R14, R160 ;  /* 0x0000000e99aa7225 */ /* 0x000fe200078e00a0 */
[----:B--2---:R-:W-:-:S05]  /*33f0*/  LOP3.LUT R164, R167, 0xffffe000, RZ, 0xc0, !PT ;  /* 0xffffe000a7a47812 */ /* 0x004fca00078ec0ff */
[----:B------:R-:W-:Y:S01]  /*3400*/  FMUL R169, R164, R155 ;  /* 0x0000009ba4a97220 */ /* 0x000fe20000400000 */
[----:B------:R-:W-:-:S04]  /*3410*/  IMAD.WIDE.U32 R164, R23, R12, R162 ;  /* 0x0000000c17a47225 */ /* 0x000fc800078e00a2 */
[----:B------:R-:W-:Y:S01]  /*3420*/  FFMA R169, R88, R154, R169 ;  /* 0x0000009a58a97223 */ /* 0x000fe200000000a9 */
[----:B------:R-:W-:Y:S01]  /*3430*/  IMAD.IADD R88, R13, 0x1, R165 ;  /* 0x000000010d587824 */ /* 0x000fe200078e02a5 */
[----:B------:R-:W-:-:S03]  /*3440*/  LEA R162, P0, R164, R10, 0x2 ;  /* 0x0000000aa4a27211 */ /* 0x000fc600078010ff */
[----:B------:R-:W-:Y:S02]  /*3450*/  F2FP.TF32.F32.PACK_B R169, R169 ;  /* 0x000000a9ffa9723e */ /* 0x000fe400024050ff */
[----:B------:R-:W-:-:S03]  /*3460*/  LEA.HI.X R163, R164, R11, R88, 0x2, P0 ;  /* 0x0000000ba4a37211 */ /* 0x000fc600000f1458 */
[----:B------:R0:W-:Y:S01]  /*3470*/  @P2 STG.E desc[UR36][R158.64], R169 ;  /* 0x000000a99e002986 */ /* 0x0001e2000c101924 */
[----:B------:R-:W-:Y:S05]  /*3480*/  @!P1 BRA `(.L_x_31) ;  /* 0x0000000000049947 */ /* 0x000fea0003800000 */
[----:B------:R1:W5:Y:S02]  /*3490*/  LDG.E.LTC128B R167, desc[UR36][R162.64+0x4] ;  /* 0x00000424a2a77981 */ /* 0x000364000c1e1920 */
.L_x_31:
[----:B------:R-:W-:Y:S05]  /*34a0*/  BSYNC B1 ;  /* 0x0000000000017941 */ /* 0x000fea0003800000 */
.L_x_30:
[----:B-----5:R-:W-:Y:S01]  /*34b0*/  LOP3.LUT R88, R167, 0xffffe000, RZ, 0xc0, !PT ;  /* 0xffffe000a7587812 */ /* 0x020fe200078ec0ff */
[----:B0-----:R-:W-:Y:S01]  /*34c0*/  IMAD.IADD R169, R173, 0x1, R171 ;  /* 0x00000001ada97824 */ /* 0x001fe200078e02ab */
[----:B------:R-:W-:Y:S01]  /*34d0*/  ISETP.GT.AND P0, PT, R3, 0x8, PT ;  /* 0x000000080300780c */ /* 0x000fe20003f04270 */
[----:B------:R-:W-:Y:S01]  /*34e0*/  IMAD.MOV.U32 R172, RZ, RZ, R167 ;  /* 0x000000ffffac7224 */ /* 0x000fe200078e00a7 */
[----:B------:R-:W-:Y:S01]  /*34f0*/  IADD3 R164, P4, R20, R170, RZ ;  /* 0x000000aa14a47210 */ /* 0x000fe20007f9e0ff */
[----:B------:R-:W-:Y:S01]  /*3500*/  FMUL R88, R88, R155 ;  /* 0x0000009b58587220 */ /* 0x000fe20000400000 */
[----:B------:R-:W-:-:S03]  /*3510*/  ISETP.GT.AND P2, PT, R0, RZ, P0 ;  /* 0x000000ff0000720c */ /* 0x000fc60000744270 */
[----:B------:R-:W-:Y:S01]  /*3520*/  FFMA R173, R89, R154, R88 ;  /* 0x0000009a59ad7223 */ /* 0x000fe20000000058 */
[----:B------:R-:W-:Y:S01]  /*3530*/  IMAD.X R165, R169, 0x1, R157, P4 ;  /* 0x00000001a9a57824 */ /* 0x000fe200020e069d */
[----:B------:R-:W-:-:S03]  /*3540*/  LEA R88, P4, R164, R10, 0x2 ;  /* 0x0000000aa4587211 */ /* 0x000fc600078810ff */
[----:B------:R-:W-:Y:S02]  /*3550*/  F2FP.TF32.F32.PACK_B R173, R173 ;  /* 0x000000adffad723e */ /* 0x000fe400024050ff */
[----:B------:R-:W-:-:S03]  /*3560*/  LEA.HI.X R89, R164, R11, R165, 0x2, P4 ;  /* 0x0000000ba4597211 */ /* 0x000fc600020f14a5 */
[----:B------:R0:W-:Y:S04]  /*3570*/  @P1 STG.E desc[UR36][R158.64+0x4], R173 ;  /* 0x000004ad9e001986 */ /* 0x0001e8000c101924 */
[----:B------:R2:W3:Y:S01]  /*3580*/  @P2 LDG.E.LTC128B R172, desc[UR36][R88.64] ;  /* 0x0000002458ac2981 */ /* 0x0004e2000c1e1920 */
[----:B------:R-:W-:Y:S01]  /*3590*/  IMAD.SHL.U32 R165, R4, 0x20, RZ ;  /* 0x0000002004a57824 */ /* 0x000fe200078e00ff */
[----:B------:R-:W-:Y:S01]  /*35a0*/  IADD3 R170, P1, R6, R170, RZ ;  /* 0x000000aa06aa7210 */ /* 0x000fe20007f3e0ff */
[----:B------:R-:W-:Y:S03]  /*35b0*/  BSSY B1, `(.L_x_32) ;  /* 0x0000011000017945 */ /* 0x000fe60003800000 */
[----:B------:R-:W-:Y:S01]  /*35c0*/  IADD3 R168, P4, R165, R158, RZ ;  /* 0x0000009ea5a87210 */ /* 0x000fe20007f9e0ff */
[----:B------:R-:W-:Y:S01]  /*35d0*/  IMAD.X R171, R7, 0x1, R169, P1 ;  /* 0x0000000107ab7824 */ /* 0x000fe200008e06a9 */
[----:B------:R-:W-:Y:S01]  /*35e0*/  ISETP.GT.AND P1, PT, R0, 0x1, P0 ;  /* 0x000000010000780c */ /* 0x000fe20000724270 */
[----:B------:R-:W-:-:S03]  /*35f0*/  IMAD.WIDE.U32 R170, R23, R12, R170 ;  /* 0x0000000c17aa7225 */ /* 0x000fc600078e00aa */
[----:B--2---:R-:W-:Y:S02]  /*3600*/  LEA R88, P5, R170, R10, 0x2 ;  /* 0x0000000aaa587211 */ /* 0x004fe400078a10ff */
[----:B---3--:R-:W-:-:S05]  /*3610*/  LOP3.LUT R164, R172, 0xffffe000, RZ, 0xc0, !PT ;  /* 0xffffe000aca47812 */ /* 0x008fca00078ec0ff */
[----:B------:R-:W-:-:S04]  /*3620*/  FMUL R167, R164, R155 ;  /* 0x0000009ba4a77220 */ /* 0x000fc80000400000 */
[----:B------:R-:W-:Y:S01]  /*3630*/  FFMA R175, R90, R154, R167 ;  /* 0x0000009a5aaf7223 */ /* 0x000fe200000000a7 */
[----:B------:R-:W-:Y:S01]  /*3640*/  SHF.L.U64.HI R167, R4, 0x5, R5 ;  /* 0x0000000504a77819 */ /* 0x000fe20000010205 */
[----:B------:R-:W-:-:S03]  /*3650*/  IMAD.IADD R90, R13, 0x1, R171 ;  /* 0x000000010d5a7824 */ /* 0x000fc600078e02ab */
[----:B------:R-:W-:Y:S01]  /*3660*/  F2FP.TF32.F32.PACK_B R175, R175 ;  /* 0x000000afffaf723e */ /* 0x000fe200024050ff */
[----:B------:R-:W-:Y:S01]  /*3670*/  IMAD.X R169, R167, 0x1, R159, P4 ;  /* 0x00000001a7a97824 */ /* 0x000fe200020e069f */
[----:B------:R-:W-:-:S04]  /*3680*/  LEA.HI.X R89, R170, R11, R90, 0x2, P5 ;  /* 0x0000000baa597211 */ /* 0x000fc800028f145a */
[----:B------:R0:W-:Y:S01]  /*3690*/  @P2 STG.E desc[UR36][R168.64], R175 ;  /* 0x000000afa8002986 */ /* 0x0001e2000c101924 */
[----:B------:R-:W-:Y:S05]  /*36a0*/  @!P1 BRA `(.L_x_33) ;  /* 0x0000000000049947 */ /* 0x000fea0003800000 */
[----:B------:R2:W5:Y:S02]  /*36b0*/  LDG.E.LTC128B R172, desc[UR36][R88.64+0x4] ;  /* 0x0000042458ac7981 */ /* 0x000564000c1e1920 */
.L_x_33:
[----:B------:R-:W-:Y:S05]  /*36c0*/  BSYNC B1 ;  /* 0x0000000000017941 */ /* 0x000fea0003800000 */
.L_x_32:
[----:B-----5:R-:W-:Y:S01]  /*36d0*/  LOP3.LUT R90, R172, 0xffffe000, RZ, 0xc0, !PT ;  /* 0xffffe000ac5a7812 */ /* 0x020fe200078ec0ff */
[----:B------:R-:W-:Y:S01]  /*36e0*/  BSSY B1, `(.L_x_34) ;  /* 0x000000a000017945 */ /* 0x000fe20003800000 */
[----:B------:R-:W-:-:S03]  /*36f0*/  ISETP.GT.AND P2, PT, R0, 0x8, P3 ;  /* 0x000000080000780c */ /* 0x000fc60001f44270 */
[----:B------:R-:W-:-:S04]  /*3700*/  FMUL R90, R90, R155 ;  /* 0x0000009b5a5a7220 */ /* 0x000fc80000400000 */
[----:B------:R-:W-:Y:S01]  /*3710*/  FFMA R171, R91, R154, R90 ;  /* 0x0000009a5bab7223 */ /* 0x000fe2000000005a */
[----:B------:R-:W-:Y:S02]  /*3720*/  @P1 IMAD.MOV.U32 R90, RZ, RZ, R168 ;  /* 0x000000ffff5a1224 */ /* 0x000fe400078e00a8 */
[----:B------:R-:W-:Y:S02]  /*3730*/  @P1 IMAD.MOV.U32 R91, RZ, RZ, R169 ;  /* 0x000000ffff5b1224 */ /* 0x000fe400078e00a9 */
[----:B------:R-:W-:-:S05]  /*3740*/  F2FP.TF32.F32.PACK_B R171, R171 ;  /* 0x000000abffab723e */ /* 0x000fca00024050ff */
[----:B------:R3:W-:Y:S01]  /*3750*/  @P1 STG.E desc[UR36][R90.64+0x4], R171 ;  /* 0x000004ab5a001986 */ /* 0x0007e2000c101924 */
[----:B------:R-:W-:Y:S05]  /*3760*/  @!P2 BRA `(.L_x_35) ;  /* 0x000000000004a947 */ /* 0x000fea0003800000 */
[----:B------:R4:W5:Y:S02]  /*3770*/  LDG.E.LTC128B R172, desc[UR36][R162.64+0x20] ;  /* 0x00002024a2ac7981 */ /* 0x000964000c1e1920 */
.L_x_35:
[----:B------:R-:W-:Y:S05]  /*3780*/  BSYNC B1 ;  /* 0x0000000000017941 */ /* 0x000fea0003800000 */
.L_x_34:
[----:B---3-5:R-:W-:Y:S01]  /*3790*/  LOP3.LUT R90, R172, 0xffffe000, RZ, 0xc0, !PT ;  /* 0xffffe000ac5a7812 */ /* 0x028fe200078ec0ff */
[----:B------:R-:W-:Y:S01]  /*37a0*/  BSSY B1, `(.L_x_36) ;  /* 0x000000a000017945 */ /* 0x000fe20003800000 */
[----:B------:R-:W-:-:S03]  /*37b0*/  ISETP.GT.AND P1, PT, R0, 0x9, P3 ;  /* 0x000000090000780c */ /* 0x000fc60001f24270 */
[----:B------:R-:W-:Y:S01]  /*37c0*/  FMUL R91, R90, R155 ;  /* 0x0000009b5a5b7220 */ /* 0x000fe20000400000 */
[----:B------:R-:W-:-:S03]  /*37d0*/  @P2 IMAD.MOV.U32 R90, RZ, RZ, R158 ;  /* 0x000000ffff5a2224 */ /* 0x000fc600078e009e */
[----:B------:R-:W-:Y:S01]  /*37e0*/  FFMA R171, R92, R154, R91 ;  /* 0x0000009a5cab7223 */ /* 0x000fe2000000005b */
[----:B------:R-:W-:-:S04]  /*37f0*/  @P2 IMAD.MOV.U32 R91, RZ, RZ, R159 ;  /* 0x000000ffff5b2224 */ /* 0x000fc800078e009f */
[----:B------:R-:W-:-:S05]  /*3800*/  F2FP.TF32.F32.PACK_B R171, R171 ;  /* 0x000000abffab723e */ /* 0x000fca00024050ff */
[----:B------:R3:W-:Y:S01]  /*3810*/  @P2 STG.E desc[UR36][R90.64+0x20], R171 ;  /* 0x000020ab5a002986 */ /* 0x0007e2000c101924 */
[----:B------:R-:W-:Y:S05]  /*3820*/  @!P1 BRA `(.L_x_37) ;  /* 0x0000000000049947 */ /* 0x000fea0003800000 */
[----:B------:R0:W5:Y:S02]  /*3830*/  LDG.E.LTC128B R172, desc[UR36][R162.64+0x24] ;  /* 0x00002424a2ac7981 */ /* 0x000164000c1e1920 */
.L_x_37:
[----:B------:R-:W-:Y:S05]  /*3840*/  BSYNC B1 ;  /* 0x0000000000017941 */ /* 0x000fea0003800000 */
.L_x_36:
[----:B---3-5:R-:W-:Y:S01]  /*3850*/  LOP3.LUT R90, R172, 0xffffe000, RZ, 0xc0, !PT ;  /* 0xffffe000ac5a7812 */ /* 0x028fe200078ec0ff */
[----:B------:R-:W-:Y:S01]  /*3860*/  @P1 IMAD.MOV.U32 R91, RZ, RZ, R159 ;  /* 0x000000ffff5b1224 */ /* 0x000fe200078e009f */
[----:B------:R-:W-:Y:S01]  /*3870*/  ISETP.GT.AND P2, PT, R0, 0x8, P0 ;  /* 0x000000080000780c */ /* 0x000fe20000744270 */
[----:B------:R-:W-:Y:S02]  /*3880*/  BSSY B1, `(.L_x_38) ;  /* 0x0000008000017945 */ /* 0x000fe40003800000 */
[----:B------:R-:W-:-:S04]  /*3890*/  FMUL R90, R90, R155 ;  /* 0x0000009b5a5a7220 */ /* 0x000fc80000400000 */
[----:B------:R-:W-:Y:S01]  /*38a0*/  FFMA R93, R93, R154, R90 ;  /* 0x0000009a5d5d7223 */ /* 0x000fe2000000005a */
[----:B------:R-:W-:-:S04]  /*38b0*/  @P1 IMAD.MOV.U32 R90, RZ, RZ, R158 ;  /* 0x000000ffff5a1224 */ /* 0x000fc800078e009e */
[----:B------:R-:W-:-:S05]  /*38c0*/  F2FP.TF32.F32.PACK_B R93, R93 ;  /* 0x0000005dff5d723e */ /* 0x000fca00024050ff */
[----:B------:R3:W-:Y:S01]  /*38d0*/  @P1 STG.E desc[UR36][R90.64+0x24], R93 ;  /* 0x0000245d5a001986 */ /* 0x0007e2000c101924 */
[----:B------:R-:W-:Y:S05]  /*38e0*/  @!P2 BRA `(.L_x_39) ;  /* 0x000000000004a947 */ /* 0x000fea0003800000 */
[----:B------:R0:W5:Y:S02]  /*38f0*/  LDG.E.LTC128B R172, desc[UR36][R88.64+0x20] ;  /* 0x0000202458ac7981 */ /* 0x000164000c1e1920 */
.L_x_39:
[----:B------:R-:W-:Y:S05]  /*3900*/  BSYNC B1 ;  /* 0x0000000000017941 */ /* 0x000fea0003800000 */
.L_x_38:
        /* <DEDUP_REMOVED lines=11> */
.L_x_41:
[----:B------:R-:W-:Y:S05]  /*39c0*/  BSYNC B1 ;  /* 0x0000000000017941 */ /* 0x000fea0003800000 */
.L_x_40:
        /* <DEDUP_REMOVED lines=11> */
.L_x_43:
[----:B------:R-:W-:Y:S05]  /*3a80*/  BSYNC B1 ;  /* 0x0000000000017941 */ /* 0x000fea0003800000 */
.L_x_42:
        /* <DEDUP_REMOVED lines=11> */
.L_x_45:
[----:B------:R-:W-:Y:S05]  /*3b40*/  BSYNC B1 ;  /* 0x0000000000017941 */ /* 0x000fea0003800000 */
.L_x_44:
        /* <DEDUP_REMOVED lines=11> */
.L_x_47:
[----:B------:R-:W-:Y:S05]  /*3c00*/  BSYNC B1 ;  /* 0x0000000000017941 */ /* 0x000fea0003800000 */
.L_x_46:
        /* <DEDUP_REMOVED lines=11> */
.L_x_49:
[----:B------:R-:W-:Y:S05]  /*3cc0*/  BSYNC B1 ;  /* 0x0000000000017941 */ /* 0x000fea0003800000 */
.L_x_48:
        /* <DEDUP_REMOVED lines=11> */
.L_x_51:
[----:B------:R-:W-:Y:S05]  /*3d80*/  BSYNC B1 ;  /* 0x0000000000017941 */ /* 0x000fea0003800000 */
.L_x_50:
        /* <DEDUP_REMOVED lines=11> */
.L_x_53:
[----:B------:R-:W-:Y:S05]  /*3e40*/  BSYNC B1 ;  /* 0x0000000000017941 */ /* 0x000fea0003800000 */
.L_x_52:
        /* <DEDUP_REMOVED lines=11> */
.L_x_55:
[----:B------:R-:W-:Y:S05]  /*3f00*/  BSYNC B1 ;  /* 0x0000000000017941 */ /* 0x000fea0003800000 */
.L_x_54:
        /* <DEDUP_REMOVED lines=11> */
.L_x_57:
[----:B------:R-:W-:Y:S05]  /*3fc0*/  BSYNC B1 ;  /* 0x0000000000017941 */ /* 0x000fea0003800000 */
.L_x_56:
        /* <DEDUP_REMOVED lines=11> */
.L_x_59:
[----:B------:R-:W-:Y:S05]  /*4080*/  BSYNC B1 ;  /* 0x0000000000017941 */ /* 0x000fea0003800000 */
.L_x_58:
        /* <DEDUP_REMOVED lines=11> */
.L_x_61:
[----:B------:R-:W-:Y:S05]  /*4140*/  BSYNC B1 ;  /* 0x0000000000017941 */ /* 0x000fea0003800000 */
.L_x_60:
        /* <DEDUP_REMOVED lines=11> */
.L_x_63:
[----:B------:R-:W-:Y:S05]  /*4200*/  BSYNC B1 ;  /* 0x0000000000017941 */ /* 0x000fea0003800000 */
.L_x_62:
        /* <DEDUP_REMOVED lines=11> */
.L_x_65:
[----:B------:R-:W-:Y:S05]  /*42c0*/  BSYNC B1 ;  /* 0x0000000000017941 */ /* 0x000fea0003800000 */
.L_x_64:
        /* <DEDUP_REMOVED lines=11> */
.L_x_67:
[----:B------:R-:W-:Y:S05]  /*4380*/  BSYNC B1 ;  /* 0x0000000000017941 */ /* 0x000fea0003800000 */
.L_x_66:
        /* <DEDUP_REMOVED lines=11> */
.L_x_69:
[----:B------:R-:W-:Y:S05]  /*4440*/  BSYNC B1 ;  /* 0x0000000000017941 */ /* 0x000fea0003800000 */
.L_x_68:
        /* <DEDUP_REMOVED lines=11> */
.L_x_71:
[----:B------:R-:W-:Y:S05]  /*4500*/  BSYNC B1 ;  /* 0x0000000000017941 */ /* 0x000fea0003800000 */
.L_x_70:
        /* <DEDUP_REMOVED lines=11> */
.L_x_73:
[----:B------:R-:W-:Y:S05]  /*45c0*/  BSYNC B1 ;  /* 0x0000000000017941 */ /* 0x000fea0003800000 */
.L_x_72:
        /* <DEDUP_REMOVED lines=11> */
.L_x_75:
[----:B------:R-:W-:Y:S05]  /*4680*/  BSYNC B1 ;  /* 0x0000000000017941 */ /* 0x000fea0003800000 */
.L_x_74:
        /* <DEDUP_REMOVED lines=11> */
.L_x_77:
[----:B------:R-:W-:Y:S05]  /*4740*/  BSYNC B1 ;  /* 0x0000000000017941 */ /* 0x000fea0003800000 */
.L_x_76:
        /* <DEDUP_REMOVED lines=11> */
.L_x_79:
[----:B------:R-:W-:Y:S05]  /*4800*/  BSYNC B1 ;  /* 0x0000000000017941 */ /* 0x000fea0003800000 */
.L_x_78:
        /* <DEDUP_REMOVED lines=11> */
.L_x_81:
[----:B------:R-:W-:Y:S05]  /*48c0*/  BSYNC B1 ;  /* 0x0000000000017941 */ /* 0x000fea0003800000 */
.L_x_80:
        /* <DEDUP_REMOVED lines=11> */
.L_x_83:
[----:B------:R-:W-:Y:S05]  /*4980*/  BSYNC B1 ;  /* 0x0000000000017941 */ /* 0x000fea0003800000 */
.L_x_82:
        /* <DEDUP_REMOVED lines=11> */
.L_x_85:
[----:B------:R-:W-:Y:S05]  /*4a40*/  BSYNC B1 ;  /* 0x0000000000017941 */ /* 0x000fea0003800000 */
.L_x_84:
        /* <DEDUP_REMOVED lines=11> */
.L_x_87:
[----:B------:R-:W-:Y:S05]  /*4b00*/  BSYNC B1 ;  /* 0x0000000000017941 */ /* 0x000fea0003800000 */
.L_x_86:
        /* <DEDUP_REMOVED lines=11> */
.L_x_89:
[----:B------:R-:W-:Y:S05]  /*4bc0*/  BSYNC B1 ;  /* 0x0000000000017941 */ /* 0x000fea0003800000 */
.L_x_88:
        /* <DEDUP_REMOVED lines=11> */
.L_x_91:
[----:B------:R-:W-:Y:S05]  /*4c80*/  BSYNC B1 ;  /* 0x0000000000017941 */ /* 0x000fea0003800000 */
.L_x_90:
        /* <DEDUP_REMOVED lines=11> */
.L_x_93:
[----:B------:R-:W-:Y:S05]  /*4d40*/  BSYNC B1 ;  /* 0x0000000000017941 */ /* 0x000fea0003800000 */
.L_x_92:
        /* <DEDUP_REMOVED lines=11> */
.L_x_95:
[----:B------:R-:W-:Y:S05]  /*4e00*/  BSYNC B1 ;  /* 0x0000000000017941 */ /* 0x000fea0003800000 */
.L_x_94:
        /* <DEDUP_REMOVED lines=11> */
.L_x_97:
[----:B------:R-:W-:Y:S05]  /*4ec0*/  BSYNC B1 ;  /* 0x0000000000017941 */ /* 0x000fea0003800000 */
.L_x_96:
        /* <DEDUP_REMOVED lines=11> */
.L_x_99:
[----:B------:R-:W-:Y:S05]  /*4f80*/  BSYNC B1 ;  /* 0x0000000000017941 */ /* 0x000fea0003800000 */
.L_x_98:
        /* <DEDUP_REMOVED lines=11> */
.L_x_101:
[----:B------:R-:W-:Y:S05]  /*5040*/  BSYNC B1 ;  /* 0x0000000000017941 */ /* 0x000fea0003800000 */
.L_x_100:
        /* <DEDUP_REMOVED lines=11> */
.L_x_103:
[----:B------:R-:W-:Y:S05]  /*5100*/  BSYNC B1 ;  /* 0x0000000000017941 */ /* 0x000fea0003800000 */
.L_x_102:
        /* <DEDUP_REMOVED lines=11> */
.L_x_105:
[----:B------:R-:W-:Y:S05]  /*51c0*/  BSYNC B1 ;  /* 0x0000000000017941 */ /* 0x000fea0003800000 */
.L_x_104:
        /* <DEDUP_REMOVED lines=11> */
.L_x_107:
[----:B------:R-:W-:Y:S05]  /*5280*/  BSYNC B1 ;  /* 0x0000000000017941 */ /* 0x000fea0003800000 */
.L_x_106:
        /* <DEDUP_REMOVED lines=11> */
.L_x_109:
[----:B------:R-:W-:Y:S05]  /*5340*/  BSYNC B1 ;  /* 0x0000000000017941 */ /* 0x000fea0003800000 */
.L_x_108:
        /* <DEDUP_REMOVED lines=11> */
.L_x_111:
[----:B------:R-:W-:Y:S05]  /*5400*/  BSYNC B1 ;  /* 0x0000000000017941 */ /* 0x000fea0003800000 */
.L_x_110:
        /* <DEDUP_REMOVED lines=11> */
.L_x_113:
[----:B------:R-:W-:Y:S05]  /*54c0*/  BSYNC B1 ;  /* 0x0000000000017941 */ /* 0x000fea0003800000 */
.L_x_112:
        /* <DEDUP_REMOVED lines=11> */
.L_x_115:
[----:B------:R-:W-:Y:S05]  /*5580*/  BSYNC B1 ;  /* 0x0000000000017941 */ /* 0x000fea0003800000 */
.L_x_114:
        /* <DEDUP_REMOVED lines=11> */
.L_x_117:
[----:B------:R-:W-:Y:S05]  /*5640*/  BSYNC B1 ;  /* 0x0000000000017941 */ /* 0x000fea0003800000 */
.L_x_116:
        /* <DEDUP_REMOVED lines=11> */
.L_x_119:
[----:B------:R-:W-:Y:S05]  /*5700*/  BSYNC B1 ;  /* 0x0000000000017941 */ /* 0x000fea0003800000 */
.L_x_118:
        /* <DEDUP_REMOVED lines=11> */
.L_x_121:
[----:B------:R-:W-:Y:S05]  /*57c0*/  BSYNC B1 ;  /* 0x0000000000017941 */ /* 0x000fea0003800000 */
.L_x_120:
        /* <DEDUP_REMOVED lines=11> */
.L_x_123:
[----:B------:R-:W-:Y:S05]  /*5880*/  BSYNC B1 ;  /* 0x0000000000017941 */ /* 0x000fea0003800000 */
.L_x_122:
        /* <DEDUP_REMOVED lines=11> */
.L_x_125:
[----:B------:R-:W-:Y:S05]  /*5940*/  BSYNC B1 ;  /* 0x0000000000017941 */ /* 0x000fea0003800000 */
.L_x_124:
        /* <DEDUP_REMOVED lines=11> */
.L_x_127:
[----:B------:R-:W-:Y:S05]  /*5a00*/  BSYNC B1 ;  /* 0x0000000000017941 */ /* 0x000fea0003800000 */
.L_x_126:
        /* <DEDUP_REMOVED lines=11> */
.L_x_129:
[----:B------:R-:W-:Y:S05]  /*5ac0*/  BSYNC B1 ;  /* 0x0000000000017941 */ /* 0x000fea0003800000 */
.L_x_128:
        /* <DEDUP_REMOVED lines=11> */
.L_x_131:
[----:B------:R-:W-:Y:S05]  /*5b80*/  BSYNC B1 ;  /* 0x0000000000017941 */ /* 0x000fea0003800000 */
.L_x_130:
        /* <DEDUP_REMOVED lines=11> */
.L_x_133:
[----:B------:R-:W-:Y:S05]  /*5c40*/  BSYNC B1 ;  /* 0x0000000000017941 */ /* 0x000fea0003800000 */
.L_x_132:
        /* <DEDUP_REMOVED lines=11> */
.L_x_135:
[----:B------:R-:W-:Y:S05]  /*5d00*/  BSYNC B1 ;  /* 0x0000000000017941 */ /* 0x000fea0003800000 */
.L_x_134:
        /* <DEDUP_REMOVED lines=11> */
.L_x_137:
[----:B------:R-:W-:Y:S05]  /*5dc0*/  BSYNC B1 ;  /* 0x0000000000017941 */ /* 0x000fea0003800000 */
.L_x_136:
        /* <DEDUP_REMOVED lines=11> */
.L_x_139:
[----:B------:R-:W-:Y:S05]  /*5e80*/  BSYNC B1 ;  /* 0x0000000000017941 */ /* 0x000fea0003800000 */
.L_x_138:
        /* <DEDUP_REMOVED lines=11> */
.L_x_141:
[----:B------:R-:W-:Y:S05]  /*5f40*/  BSYNC B1 ;  /* 0x0000000000017941 */ /* 0x000fea0003800000 */
.L_x_140:
        /* <DEDUP_REMOVED lines=11> */
.L_x_143:
[----:B------:R-:W-:Y:S05]  /*6000*/  BSYNC B1 ;  /* 0x0000000000017941 */ /* 0x000fea0003800000 */
.L_x_142:
        /* <DEDUP_REMOVED lines=11> */
.L_x_145:
[----:B------:R-:W-:Y:S05]  /*60c0*/  BSYNC B1 ;  /* 0x0000000000017941 */ /* 0x000fea0003800000 */
.L_x_144:
        /* <DEDUP_REMOVED lines=11> */
.L_x_147:
[----:B------:R-:W-:Y:S05]  /*6180*/  BSYNC B1 ;  /* 0x0000000000017941 */ /* 0x000fea0003800000 */
.L_x_146:
        /* <DEDUP_REMOVED lines=11> */
.L_x_149:
[----:B------:R-:W-:Y:S05]  /*6240*/  BSYNC B1 ;  /* 0x0000000000017941 */ /* 0x000fea0003800000 */
.L_x_148:
        /* <DEDUP_REMOVED lines=11> */
.L_x_151:
[----:B------:R-:W-:Y:S05]  /*6300*/  BSYNC B1 ;  /* 0x0000000000017941 */ /* 0x000fea0003800000 */
.L_x_150:
[----:B-----5:R-:W-:Y:S01]  /*6310*/  LOP3.LUT R8, R172, 0xffffe000, RZ, 0xc0, !PT ;  /* 0xffffe000ac087812 */ /* 0x020fe200078ec0ff */
[----:B------:R-:W-:Y:S01]  /*6320*/  BSSY B1, `(.L_x_152) ;  /* 0x000000d000017945 */ /* 0x000fe20003800000 */
[----:B------:R-:W-:-:S03]  /*6330*/  IADD3 R153, P1, R153, 0x80, RZ ;  /* 0x0000008099997810 */ /* 0x000fc60007f3e0ff */
[----:B---3--:R-:W-:Y:S01]  /*6340*/  FMUL R91, R8, R155 ;  /* 0x0000009b085b7220 */ /* 0x008fe20000400000 */
[----:B------:R-:W-:Y:S02]  /*6350*/  @P2 IMAD.MOV.U32 R8, RZ, RZ, R168 ;  /* 0x000000ffff082224 */ /* 0x000fe400078e00a8 */
[----:B------:R-:W-:Y:S02]  /*6360*/  IMAD.X R9, RZ, RZ, R9, P1 ;  /* 0x000000ffff097224 */ /* 0x000fe400008e0609 */
[----:B------:R-:W-:Y:S01]  /*6370*/  FFMA R91, R150, R154, R91 ;  /* 0x0000009a965b7223 */ /* 0x000fe2000000005b */
[----:B------:R-:W-:Y:S01]  /*6380*/  ISETP.GT.AND P1, PT, R0, 0x79, P0 ;  /* 0x000000790000780c */ /* 0x000fe20000724270 */
[----:B------:R-:W-:-:S03]  /*6390*/  IMAD R90, R9, R14, RZ ;  /* 0x0000000e095a7224 */ /* 0x000fc600078e02ff */
[----:B------:R-:W-:Y:S01]  /*63a0*/  F2FP.TF32.F32.PACK_B R91, R91 ;  /* 0x0000005bff5b723e */ /* 0x000fe200024050ff */
[----:B------:R-:W-:-:S05]  /*63b0*/  @P2 IMAD.MOV.U32 R9, RZ, RZ, R169 ;  /* 0x000000ffff092224 */ /* 0x000fca00078e00a9 */
[----:B------:R3:W-:Y:S03]  /*63c0*/  @P2 STG.E desc[UR36][R8.64+0x1e0], R91 ;  /* 0x0001e05b08002986 */ /* 0x0007e6000c101924 */
[----:B------:R-:W-:Y:S05]  /*63d0*/  @!P1 BRA `(.L_x_153) ;  /* 0x0000000000049947 */ /* 0x000fea0003800000 */
[----:B------:R0:W5:Y:S02]  /*63e0*/  LDG.E.LTC128B R172, desc[UR36][R88.64+0x1e4] ;  /* 0x0001e42458ac7981 */ /* 0x000164000c1e1920 */
.L_x_153:
[----:B------:R-:W-:Y:S05]  /*63f0*/  BSYNC B1 ;  /* 0x0000000000017941 */ /* 0x000fea0003800000 */
.L_x_152:
[----:B0-2--5:R-:W-:Y:S01]  /*6400*/  LOP3.LUT R88, R172, 0xffffe000, RZ, 0xc0, !PT ;  /* 0xffffe000ac587812 */ /* 0x025fe200078ec0ff */
[----:B------:R-:W-:Y:S01]  /*6410*/  IMAD R97, R153, R15, R90 ;  /* 0x0000000f99617224 */ /* 0x000fe200078e025a */
[----:B------:R-:W-:Y:S01]  /*6420*/  ISETP.GT.AND P0, PT, R3, 0x80, PT ;  /* 0x000000800300780c */ /* 0x000fe20003f04270 */
[----:B---3--:R-:W-:-:S04]  /*6430*/  IMAD.WIDE.U32 R8, R153, R14, R156 ;  /* 0x0000000e99087225 */ /* 0x008fc800078e009c */
[----:B------:R-:W-:Y:S01]  /*6440*/  FMUL R88, R88, R155 ;  /* 0x0000009b58587220 */ /* 0x000fe20000400000 */
[----:B------:R-:W-:Y:S01]  /*6450*/  ISETP.GT.AND P3, PT, R0, RZ, P0 ;  /* 0x000000ff0000720c */ /* 0x000fe20000764270 */
[----:B------:R-:W-:Y:S02]  /*6460*/  IMAD.IADD R9, R9, 0x1, R97 ;  /* 0x0000000109097824 */ /* 0x000fe400078e0261 */
[----:B------:R-:W-:Y:S01]  /*6470*/  FFMA R151, R151, R154, R88 ;  /* 0x0000009a97977223 */ /* 0x000fe20000000058 */
[----:B------:R-:W-:-:S04]  /*6480*/  LEA R88, P2, R8, R10, 0x2 ;  /* 0x0000000a08587211 */ /* 0x000fc800078410ff */
[----:B------:R-:W-:Y:S02]  /*6490*/  F2FP.TF32.F32.PACK_B R151, R151 ;  /* 0x00000097ff97723e */ /* 0x000fe400024050ff */
[----:B------:R-:W-:-:S03]  /*64a0*/  LEA.HI.X R89, R8, R11, R9, 0x2, P2 ;  /* 0x0000000b08597211 */ /* 0x000fc600010f1409 */
[----:B------:R0:W-:Y:S04]  /*64b0*/  @P1 STG.E desc[UR36][R168.64+0x1e4], R151 ;  /* 0x0001e497a8001986 */ /* 0x0001e8000c101924 */
[----:B------:R-:W2:Y:S01]  /*64c0*/  @P3 LDG.E.LTC128B R172, desc[UR36][R88.64] ;  /* 0x0000002458ac3981 */ /* 0x000ea2000c1e1920 */
[----:B------:R-:W-:Y:S01]  /*64d0*/  IMAD.WIDE.U32 R8, R153, R14, R6 ;  /* 0x0000000e99087225 */ /* 0x000fe200078e0006 */
[----:B------:R-:W-:Y:S01]  /*64e0*/  SHF.L.U64.HI R95, R4, 0x9, R5 ;  /* 0x00000009045f7819 */ /* 0x000fe20000010205 */
[----:B------:R-:W-:Y:S01]  /*64f0*/  BSSY B1, `(.L_x_154) ;  /* 0x0000011000017945 */ /* 0x000fe20003800000 */
[----:B------:R-:W-:Y:S01]  /*6500*/  ISETP.GT.AND P2, PT, R0, 0x1, P0 ;  /* 0x000000010000780c */ /* 0x000fe20000744270 */
[----:B------:R-:W-:Y:S02]  /*6510*/  IMAD.IADD R9, R97, 0x1, R9 ;  /* 0x0000000161097824 */ /* 0x000fe400078e0209 */
[----:B------:R-:W-:Y:S01]  /*6520*/  IMAD.SHL.U32 R93, R4, 0x200, RZ ;  /* 0x00000200045d7824 */ /* 0x000fe200078e00ff */
[----:B--2---:R-:W-:-:S05]  /*6530*/  LOP3.LUT R90, R172, 0xffffe000, RZ, 0xc0, !PT ;  /* 0xffffe000ac5a7812 */ /* 0x004fca00078ec0ff */
[----:B------:R-:W-:Y:S01]  /*6540*/  FMUL R15, R90, R155 ;  /* 0x0000009b5a0f7220 */ /* 0x000fe20000400000 */
[----:B------:R-:W-:Y:S01]  /*6550*/  IMAD.WIDE.U32 R90, R23, R12, R8 ;  /* 0x0000000c175a7225 */ /* 0x000fe200078e0008 */
[----:B------:R-:W-:-:S03]  /*6560*/  IADD3 R8, P1, R93, R158, RZ ;  /* 0x0000009e5d087210 */ /* 0x000fc60007f3e0ff */
[----:B------:R-:W-:Y:S01]  /*6570*/  FFMA R15, R24, R154, R15 ;  /* 0x0000009a180f7223 */ /* 0x000fe2000000000f */
[----:B------:R-:W-:Y:S01]  /*6580*/  IMAD.IADD R5, R13, 0x1, R91 ;  /* 0x000000010d057824 */ /* 0x000fe200078e025b */
[C---:B------:R-:W-:Y:S01]  /*6590*/  LEA R4, P4, R90.reuse, R10, 0x2 ;  /* 0x0000000a5a047211 */ /* 0x040fe200078810ff */
[----:B------:R-:W-:Y:S02]  /*65a0*/  IMAD.X R9, R95, 0x1, R159, P1 ;  /* 0x000000015f097824 */ /* 0x000fe400008e069f */
[----:B------:R-:W-:Y:S02]  /*65b0*/  F2FP.TF32.F32.PACK_B R15, R15 ;  /* 0x0000000fff0f723e */ /* 0x000fe400024050ff */
[----:B------:R-:W-:-:S03]  /*65c0*/  LEA.HI.X R5, R90, R11, R5, 0x2, P4 ;  /* 0x0000000b5a057211 */ /* 0x000fc600020f1405 */
[----:B------:R0:W-:Y:S01]  /*65d0*/  @P3 STG.E desc[UR36][R8.64], R15 ;  /* 0x0000000f08003986 */ /* 0x0001e2000c101924 */
[----:B------:R-:W-:Y:S05]  /*65e0*/  @!P2 BRA `(.L_x_155) ;  /* 0x000000000004a947 */ /* 0x000fea0003800000 */
[----:B------:R2:W5:Y:S02]  /*65f0*/  LDG.E.LTC128B R172, desc[UR36][R4.64+0x4] ;  /* 0x0000042404ac7981 */ /* 0x000564000c1e1920 */
.L_x_155:
[----:B------:R-:W-:Y:S05]  /*6600*/  BSYNC B1 ;  /* 0x0000000000017941 */ /* 0x000fea0003800000 */
.L_x_154:
[----:B-----5:R-:W-:Y:S01]  /*6610*/  LOP3.LUT R24, R172, 0xffffe000, RZ, 0xc0, !PT ;  /* 0xffffe000ac187812 */ /* 0x020fe200078ec0ff */
[----:B0-----:R-:W-:Y:S01]  /*6620*/  IMAD.WIDE.U32 R14, R153, R14, R160 ;  /* 0x0000000e990e7225 */ /* 0x001fe200078e00a0 */
[----:B------:R-:W-:Y:S01]  /*6630*/  ISETP.GT.AND P1, PT, R3, 0x88, PT ;  /* 0x000000880300780c */ /* 0x000fe20003f24270 */
[----:B------:R-:W-:Y:S02]  /*6640*/  BSSY B1, `(.L_x_156) ;  /* 0x000000f000017945 */ /* 0x000fe40003800000 */
[----:B------:R-:W-:Y:S01]  /*6650*/  FMUL R24, R24, R155 ;  /* 0x0000009b18187220 */ /* 0x000fe20000400000 */
[----:B------:R-:W-:Y:S01]  /*6660*/  ISETP.GT.AND P3, PT, R0, RZ, P1 ;  /* 0x000000ff0000720c */ /* 0x000fe20000f64270 */
[----:B------:R-:W-:Y:S01]  /*6670*/  IMAD.IADD R97, R97, 0x1, R15 ;  /* 0x0000000161617824 */ /* 0x000fe200078e020f */
[----:B------:R-:W-:Y:S01]  /*6680*/  IADD3 R20, P5, R20, R14, RZ ;  /* 0x0000000e14147210 */ /* 0x000fe20007fbe0ff */
[----:B------:R-:W-:Y:S01]  /*6690*/  FFMA R25, R25, R154, R24 ;  /* 0x0000009a19197223 */ /* 0x000fe20000000018 */
[----:B------:R-:W-:-:S03]  /*66a0*/  IADD3 R14, P4, R6, R14, RZ ;  /* 0x0000000e060e7210 */ /* 0x000fc60007f9e0ff */
[----:B------:R-:W-:Y:S01]  /*66b0*/  IMAD.X R156, R97, 0x1, R157, P5 ;  /* 0x00000001619c7824 */ /* 0x000fe200028e069d */
[----:B------:R-:W-:Y:S01]  /*66c0*/  F2FP.TF32.F32.PACK_B R25, R25 ;  /* 0x00000019ff19723e */ /* 0x000fe200024050ff */
[----:B------:R-:W-:Y:S01]  /*66d0*/  IMAD.X R15, R7, 0x1, R97, P4 ;  /* 0x00000001070f7824 */ /* 0x000fe200020e0661 */
[----:B------:R-:W-:-:S03]  /*66e0*/  LEA R6, P5, R20, R10, 0x2 ;  /* 0x0000000a14067211 */ /* 0x000fc600078a10ff */
[----:B------:R0:W-:Y:S01]  /*66f0*/  @P2 STG.E desc[UR36][R8.64+0x4], R25 ;  /* 0x0000041908002986 */ /* 0x0001e2000c101924 */
[----:B------:R-:W-:Y:S01]  /*6700*/  LEA.HI.X R7, R20, R11, R156, 0x2, P5 ;  /* 0x0000000b14077211 */ /* 0x000fe200028f149c */
[----:B------:R-:W-:Y:S08]  /*6710*/  @!P3 BRA `(.L_x_157) ;  /* 0x000000000004b947 */ /* 0x000ff00003800000 */
[----:B------:R3:W5:Y:S02]  /*6720*/  LDG.E.LTC128B R172, desc[UR36][R6.64] ;  /* 0x0000002406ac7981 */ /* 0x000764000c1e1920 */
.L_x_157:
[----:B------:R-:W-:Y:S05]  /*6730*/  BSYNC B1 ;  /* 0x0000000000017941 */ /* 0x000fea0003800000 */
.L_x_156:
[----:B---3-5:R-:W-:Y:S01]  /*6740*/  LOP3.LUT R6, R172, 0xffffe000, RZ, 0xc0, !PT ;  /* 0xffffe000ac067812 */ /* 0x028fe200078ec0ff */
[----:B------:R-:W-:Y:S01]  /*6750*/  IMAD.WIDE.U32 R14, R23, R12, R14 ;  /* 0x0000000c170e7225 */ /* 0x000fe200078e000e */
[----:B------:R-:W-:Y:S01]  /*6760*/  ISETP.GT.AND P2, PT, R0, 0x1, P1 ;  /* 0x000000010000780c */ /* 0x000fe20000f44270 */
[----:B------:R-:W-:Y:S02]  /*6770*/  BSSY B1, `(.L_x_158) ;  /* 0x000000c000017945 */ /* 0x000fe40003800000 */
[----:B------:R-:W-:Y:S01]  /*6780*/  FMUL R3, R6, R155 ;  /* 0x0000009b06037220 */ /* 0x000fe20000400000 */
[----:B------:R-:W-:Y:S01]  /*6790*/  IADD3 R6, P4, R8, R165, RZ ;  /* 0x000000a508067210 */ /* 0x000fe20007f9e0ff */
[----:B------:R-:W-:Y:S01]  /*67a0*/  IMAD.IADD R13, R13, 0x1, R15 ;  /* 0x000000010d0d7824 */ /* 0x000fe200078e020f */
[----:B------:R-:W-:Y:S01]  /*67b0*/  LEA R10, P5, R14, R10, 0x2 ;  /* 0x0000000a0e0a7211 */ /* 0x000fe200078a10ff */
[----:B------:R-:W-:Y:S02]  /*67c0*/  FFMA R3, R26, R154, R3 ;  /* 0x0000009a1a037223 */ /* 0x000fe40000000003 */
[----:B------:R-:W-:Y:S01]  /*67d0*/  IMAD.X R7, R9, 0x1, R167, P4 ;  /* 0x0000000109077824 */ /* 0x000fe200020e06a7 */
[----:B------:R-:W-:-:S02]  /*67e0*/  LEA.HI.X R11, R14, R11, R13, 0x2, P5 ;  /* 0x0000000b0e0b7211 */ /* 0x000fc400028f140d */
[----:B------:R-:W-:-:S05]  /*67f0*/  F2FP.TF32.F32.PACK_B R3, R3 ;  /* 0x00000003ff03723e */ /* 0x000fca00024050ff */
[----:B------:R3:W-:Y:S01]  /*6800*/  @P3 STG.E desc[UR36][R6.64], R3 ;  /* 0x0000000306003986 */ /* 0x0007e2000c101924 */
[----:B------:R-:W-:Y:S05]  /*6810*/  @!P2 BRA `(.L_x_159) ;  /* 0x000000000004a947 */ /* 0x000fea0003800000 */
[----:B------:R0:W5:Y:S02]  /*6820*/  LDG.E.LTC128B R172, desc[UR36][R10.64+0x4] ;  /* 0x000004240aac7981 */ /* 0x000164000c1e1920 */
.L_x_159:
[----:B------:R-:W-:Y:S05]  /*6830*/  BSYNC B1 ;  /* 0x0000000000017941 */ /* 0x000fea0003800000 */
.L_x_158:
[----:B-----5:R-:W-:Y:S01]  /*6840*/  LOP3.LUT R12, R172, 0xffffe000, RZ, 0xc0, !PT ;  /* 0xffffe000ac0c7812 */ /* 0x020fe200078ec0ff */
[----:B------:R-:W-:Y:S01]  /*6850*/  BSSY B1, `(.L_x_160) ;  /* 0x0000008000017945 */ /* 0x000fe20003800000 */
[----:B------:R-:W-:-:S03]  /*6860*/  ISETP.GT.AND P3, PT, R0, 0x8, P0 ;  /* 0x000000080000780c */ /* 0x000fc60000764270 */
[----:B------:R-:W-:-:S04]  /*6870*/  FMUL R12, R12, R155 ;  /* 0x0000009b0c0c7220 */ /* 0x000fc80000400000 */
[----:B------:R-:W-:-:S05]  /*6880*/  FFMA R27, R27, R154, R12 ;  /* 0x0000009a1b1b7223 */ /* 0x000fca000000000c */
[----:B------:R-:W-:-:S05]  /*6890*/  F2FP.TF32.F32.PACK_B R27, R27 ;  /* 0x0000001bff1b723e */ /* 0x000fca00024050ff */
[----:B------:R0:W-:Y:S01]  /*68a0*/  @P2 STG.E desc[UR36][R6.64+0x4], R27 ;  /* 0x0000041b06002986 */ /* 0x0001e2000c101924 */
[----:B------:R-:W-:Y:S05]  /*68b0*/  @!P3 BRA `(.L_x_161) ;  /* 0x000000000004b947 */ /* 0x000fea0003800000 */
[----:B------:R0:W5:Y:S02]  /*68c0*/  LDG.E.LTC128B R172, desc[UR36][R4.64+0x20] ;  /* 0x0000202404ac7981 */ /* 0x000164000c1e1920 */
.L_x_161:
[----:B------:R-:W-:Y:S05]  /*68d0*/  BSYNC B1 ;  /* 0x0000000000017941 */ /* 0x000fea0003800000 */
.L_x_160:
[----:B0--3-5:R-:W-:Y:S01]  /*68e0*/  LOP3.LUT R6, R172, 0xffffe000, RZ, 0xc0, !PT ;  /* 0xffffe000ac067812 */ /* 0x029fe200078ec0ff */
[----:B------:R-:W-:Y:S01]  /*68f0*/  IMAD.MOV.U32 R7, RZ, RZ, R9 ;  /* 0x000000ffff077224 */ /* 0x000fe200078e0009 */
[----:B------:R-:W-:Y:S01]  /*6900*/  ISETP.GT.AND P2, PT, R0, 0x9, P0 ;  /* 0x000000090000780c */ /* 0x000fe20000744270 */
[----:B------:R-:W-:Y:S02]  /*6910*/  BSSY B1, `(.L_x_162) ;  /* 0x0000008000017945 */ /* 0x000fe40003800000 */
[----:B------:R-:W-:Y:S01]  /*6920*/  FMUL R3, R6, R155 ;  /* 0x0000009b06037220 */ /* 0x000fe20000400000 */
[----:B------:R-:W-:-:S03]  /*6930*/  IMAD.MOV.U32 R6, RZ, RZ, R8 ;  /* 0x000000ffff067224 */ /* 0x000fc600078e0008 */
[----:B------:R-:W-:-:S05]  /*6940*/  FFMA R3, R28, R154, R3 ;  /* 0x0000009a1c037223 */ /* 0x000fca0000000003 */
[----:B------:R-:W-:-:S05]  /*6950*/  F2FP.TF32.F32.PACK_B R3, R3 ;  /* 0x00000003ff03723e */ /* 0x000fca00024050ff */
[----:B------:R0:W-:Y:S01]  /*6960*/  @P3 STG.E desc[UR36][R6.64+0x20], R3 ;  /* 0x0000200306003986 */ /* 0x0001e2000c101924 */
[----:B------:R-:W-:Y:S05]  /*6970*/  @!P2 BRA `(.L_x_163) ;  /* 0x000000000004a947 */ /* 0x000fea0003800000 */
[----:B------:R3:W5:Y:S02]  /*6980*/  LDG.E.LTC128B R172, desc[UR36][R4.64+0x24] ;  /* 0x0000242404ac7981 */ /* 0x000764000c1e1920 */
.L_x_163:
[----:B------:R-:W-:Y:S05]  /*6990*/  BSYNC B1 ;  /* 0x0000000000017941 */ /* 0x000fea0003800000 */
.L_x_162:
        /* <DEDUP_REMOVED lines=9> */
.L_x_165:
[----:B------:R-:W-:Y:S05]  /*6a30*/  BSYNC B1 ;  /* 0x0000000000017941 */ /* 0x000fea0003800000 */
.L_x_164:
[----:B-----5:R-:W-:Y:S01]  /*6a40*/  LOP3.LUT R12, R172, 0xffffe000, RZ, 0xc0, !PT ;  /* 0xffffe000ac0c7812 */ /* 0x020fe200078ec0ff */
[----:B------:R-:W-:Y:S01]  /*6a50*/  BSSY B1, `(.L_x_166) ;  /* 0x000000a000017945 */ /* 0x000fe20003800000 */
[----:B------:R-:W-:Y:S02]  /*6a60*/  IADD3 R8, P3, R165, R8, RZ ;  /* 0x00000008a5087210 */ /* 0x000fe40007f7e0ff */
[----:B------:R-:W-:Y:S01]  /*6a70*/  ISETP.GT.AND P2, PT, R0, 0x9, P1 ;  /* 0x000000090000780c */ /* 0x000fe20000f44270 */
[----:B0-----:R-:W-:Y:S02]  /*6a80*/  FMUL R3, R12, R155 ;  /* 0x0000009b0c037220 */ /* 0x001fe40000400000 */
[----:B------:R-:W-:Y:S02]  /*6a90*/  IMAD.X R9, R167, 0x1, R9, P3 ;  /* 0x00000001a7097824 */ /* 0x000fe400018e0609 */
[----:B------:R-:W-:-:S05]  /*6aa0*/  FFMA R3, R30, R154, R3 ;  /* 0x0000009a1e037223 */ /* 0x000fca0000000003 */
[----:B------:R-:W-:-:S05]  /*6ab0*/  F2FP.TF32.F32.PACK_B R3, R3 ;  /* 0x00000003ff03723e */ /* 0x000fca00024050ff */
[----:B------:R0:W-:Y:S01]  /*6ac0*/  @P4 STG.E desc[UR36][R8.64+0x20], R3 ;  /* 0x0000200308004986 */ /* 0x0001e2000c101924 */
[----:B------:R-:W-:Y:S05]  /*6ad0*/  @!P2 BRA `(.L_x_167) ;  /* 0x000000000004a947 */ /* 0x000fea0003800000 */
[----:B------:R0:W5:Y:S02]  /*6ae0*/  LDG.E.LTC128B R172, desc[UR36][R10.64+0x24] ;  /* 0x000024240aac7981 */ /* 0x000164000c1e1920 */
.L_x_167:
[----:B------:R-:W-:Y:S05]  /*6af0*/  BSYNC B1 ;  /* 0x0000000000017941 */ /* 0x000fea0003800000 */
.L_x_166:
[----:B0----5:R-:W-:Y:S01]  /*6b00*/  LOP3.LUT R8, R172, 0xffffe000, RZ, 0xc0, !PT ;  /* 0xffffe000ac087812 */ /* 0x021fe200078ec0ff */
[----:B------:R-:W-:Y:S01]  /*6b10*/  BSSY B1, `(.L_x_168) ;  /* 0x000000a000017945 */ /* 0x000fe20003800000 */
[----:B------:R-:W-:-:S03]  /*6b20*/  ISETP.GT.AND P3, PT, R0, 0x10, P0 ;  /* 0x000000100000780c */ /* 0x000fc60000764270 */
[----:B------:R-:W-:Y:S01]  /*6b30*/  FMUL R12, R8, R155 ;  /* 0x0000009b080c7220 */ /* 0x000fe20000400000 */
[----:B------:R-:W-:-:S03]  /*6b40*/  IADD3 R8, P4, P5, R165, R158, R93 ;  /* 0x0000009ea5087210 */ /* 0x000fc60007d9e05d */
[----:B------:R-:W-:Y:S01]  /*6b50*/  FFMA R31, R31, R154, R12 ;  /* 0x0000009a1f1f7223 */ /* 0x000fe2000000000c */
[----:B------:R-:W-:-:S04]  /*6b60*/  IADD3.X R9, R167, R159, R95, P4, P5 ;  /* 0x0000009fa7097210 */ /* 0x000fc800027ea45f */
[----:B------:R-:W-:-:S05]  /*6b70*/  F2FP.TF32.F32.PACK_B R31, R31 ;  /* 0x0000001fff1f723e */ /* 0x000fca00024050ff */
[----:B------:R0:W-:Y:S01]  /*6b80*/  @P2 STG.E desc[UR36][R8.64+0x24], R31 ;  /* 0x0000241f08002986 */ /* 0x0001e2000c101924 */
[----:B------:R-:W-:Y:S05]  /*6b90*/  @!P3 BRA `(.L_x_169) ;  /* 0x000000000004b947 */ /* 0x000fea0003800000 */
[----:B------:R0:W5:Y:S02]  /*6ba0*/  LDG.E.LTC128B R172, desc[UR36][R4.64+0x40] ;  /* 0x0000402404ac7981 */ /* 0x000164000c1e1920 */
.L_x_169:
[----:B------:R-:W-:Y:S05]  /*6bb0*/  BSYNC B1 ;  /* 0x0000000000017941 */ /* 0x000fea0003800000 */
.L_x_168:
        /* <DEDUP_REMOVED lines=9> */
.L_x_171:
[----:B------:R-:W-:Y:S05]  /*6c50*/  BSYNC B1 ;  /* 0x0000000000017941 */ /* 0x000fea0003800000 */
.L_x_170:
        /* <DEDUP_REMOVED lines=9> */
.L_x_173:
[----:B------:R-:W-:Y:S05]  /*6cf0*/  BSYNC B1 ;  /* 0x0000000000017941 */ /* 0x000fea0003800000 */
.L_x_172:
[----:B-----5:R-:W-:Y:S01]  /*6d00*/  LOP3.LUT R12, R172, 0xffffe000, RZ, 0xc0, !PT ;  /* 0xffffe000ac0c7812 */ /* 0x020fe200078ec0ff */
[----:B------:R-:W-:Y:S01]  /*6d10*/  BSSY B1, `(.L_x_174) ;  /* 0x0000008000017945 */ /* 0x000fe20003800000 */
[----:B------:R-:W-:-:S03]  /*6d20*/  ISETP.GT.AND P2, PT, R0, 0x11, P1 ;  /* 0x000000110000780c */ /* 0x000fc60000f44270 */
[----:B0-----:R-:W-:-:S04]  /*6d30*/  FMUL R3, R12, R155 ;  /* 0x0000009b0c037220 */ /* 0x001fc80000400000 */
[----:B------:R-:W-:-:S05]  /*6d40*/  FFMA R3, R34, R154, R3 ;  /* 0x0000009a22037223 */ /* 0x000fca0000000003 */
[----:B------:R-:W-:-:S05]  /*6d50*/  F2FP.TF32.F32.PACK_B R3, R3 ;  /* 0x00000003ff03723e */ /* 0x000fca00024050ff */
[----:B------:R0:W-:Y:S01]  /*6d60*/  @P3 STG.E desc[UR36][R8.64+0x40], R3 ;  /* 0x0000400308003986 */ /* 0x0001e2000c101924 */
[----:B------:R-:W-:Y:S05]  /*6d70*/  @!P2 BRA `(.L_x_175) ;  /* 0x000000000004a947 */ /* 0x000fea0003800000 */
[----:B------:R0:W5:Y:S02]  /*6d80*/  LDG.E.LTC128B R172, desc[UR36][R10.64+0x44] ;  /* 0x000044240aac7981 */ /* 0x000164000c1e1920 */
.L_x_175:
[----:B------:R-:W-:Y:S05]  /*6d90*/  BSYNC B1 ;  /* 0x0000000000017941 */ /* 0x000fea0003800000 */
.L_x_174:
        /* <DEDUP_REMOVED lines=9> */
.L_x_177:
[----:B------:R-:W-:Y:S05]  /*6e30*/  BSYNC B1 ;  /* 0x0000000000017941 */ /* 0x000fea0003800000 */
.L_x_176:
        /* <DEDUP_REMOVED lines=9> */
.L_x_179:
[----:B------:R-:W-:Y:S05]  /*6ed0*/  BSYNC B1 ;  /* 0x0000000000017941 */ /* 0x000fea0003800000 */
.L_x_178:
        /* <DEDUP_REMOVED lines=9> */
.L_x_181:
[----:B------:R-:W-:Y:S05]  /*6f70*/  BSYNC B1 ;  /* 0x0000000000017941 */ /* 0x000fea0003800000 */
.L_x_180:
        /* <DEDUP_REMOVED lines=9> */
.L_x_183:
[----:B------:R-:W-:Y:S05]  /*7010*/  BSYNC B1 ;  /* 0x0000000000017941 */ /* 0x000fea0003800000 */
.L_x_182:
        /* <DEDUP_REMOVED lines=9> */
.L_x_185:
[----:B------:R-:W-:Y:S05]  /*70b0*/  BSYNC B1 ;  /* 0x0000000000017941 */ /* 0x000fea0003800000 */
.L_x_184:
        /* <DEDUP_REMOVED lines=9> */
.L_x_187:
[----:B------:R-:W-:Y:S05]  /*7150*/  BSYNC B1 ;  /* 0x0000000000017941 */ /* 0x000fea0003800000 */
.L_x_186:
        /* <DEDUP_REMOVED lines=9> */
.L_x_189:
[----:B------:R-:W-:Y:S05]  /*71f0*/  BSYNC B1 ;  /* 0x0000000000017941 */ /* 0x000fea0003800000 */
.L_x_188:
        /* <DEDUP_REMOVED lines=9> */
.L_x_191:
[----:B------:R-:W-:Y:S05]  /*7290*/  BSYNC B1 ;  /* 0x0000000000017941 */ /* 0x000fea0003800000 */
.L_x_190:
        /* <DEDUP_REMOVED lines=9> */
.L_x_193:
[----:B------:R-:W-:Y:S05]  /*7330*/  BSYNC B1 ;  /* 0x0000000000017941 */ /* 0x000fea0003800000 */
.L_x_192:
        /* <DEDUP_REMOVED lines=9> */
.L_x_195:
[----:B------:R-:W-:Y:S05]  /*73d0*/  BSYNC B1 ;  /* 0x0000000000017941 */ /* 0x000fea0003800000 */
.L_x_194:
        /* <DEDUP_REMOVED lines=9> */
.L_x_197:
[----:B------:R-:W-:Y:S05]  /*7470*/  BSYNC B1 ;  /* 0x0000000000017941 */ /* 0x000fea0003800000 */
.L_x_196:
        /* <DEDUP_REMOVED lines=9> */
.L_x_199:
[----:B------:R-:W-:Y:S05]  /*7510*/  BSYNC B1 ;  /* 0x0000000000017941 */ /* 0x000fea0003800000 */
.L_x_198:
        /* <DEDUP_REMOVED lines=9> */
.L_x_201:
[----:B------:R-:W-:Y:S05]  /*75b0*/  BSYNC B1 ;  /* 0x0000000000017941 */ /* 0x000fea0003800000 */
.L_x_200:
        /* <DEDUP_REMOVED lines=9> */
.L_x_203:
[----:B------:R-:W-:Y:S05]  /*7650*/  BSYNC B1 ;  /* 0x0000000000017941 */ /* 0x000fea0003800000 */
.L_x_202:
        /* <DEDUP_REMOVED lines=9> */
.L_x_205:
[----:B------:R-:W-:Y:S05]  /*76f0*/  BSYNC B1 ;  /* 0x0000000000017941 */ /* 0x000fea0003800000 */
.L_x_204:
        /* <DEDUP_REMOVED lines=9> */
.L_x_207:
[----:B------:R-:W-:Y:S05]  /*7790*/  BSYNC B1 ;  /* 0x0000000000017941 */ /* 0x000fea0003800000 */
.L_x_206:
        /* <DEDUP_REMOVED lines=9> */
.L_x_209:
[----:B------:R-:W-:Y:S05]  /*7830*/  BSYNC B1 ;  /* 0x0000000000017941 */ /* 0x000fea0003800000 */
.L_x_208:
        /* <DEDUP_REMOVED lines=9> */
.L_x_211:
[----:B------:R-:W-:Y:S05]  /*78d0*/  BSYNC B1 ;  /* 0x0000000000017941 */ /* 0x000fea0003800000 */
.L_x_210:
        /* <DEDUP_REMOVED lines=9> */
.L_x_213:
[----:B------:R-:W-:Y:S05]  /*7970*/  BSYNC B1 ;  /* 0x0000000000017941 */ /* 0x000fea0003800000 */
.L_x_212:
        /* <DEDUP_REMOVED lines=9> */
.L_x_215:
[----:B------:R-:W-:Y:S05]  /*7a10*/  BSYNC B1 ;  /* 0x0000000000017941 */ /* 0x000fea0003800000 */
.L_x_214:
        /* <DEDUP_REMOVED lines=9> */
.L_x_217:
[----:B------:R-:W-:Y:S05]  /*7ab0*/  BSYNC B1 ;  /* 0x0000000000017941 */ /* 0x000fea0003800000 */
.L_x_216:
        /* <DEDUP_REMOVED lines=9> */
.L_x_219:
[----:B------:R-:W-:Y:S05]  /*7b50*/  BSYNC B1 ;  /* 0x0000000000017941 */ /* 0x000fea0003800000 */
.L_x_218:
        /* <DEDUP_REMOVED lines=9> */
.L_x_221:
[----:B------:R-:W-:Y:S05]  /*7bf0*/  BSYNC B1 ;  /* 0x0000000000017941 */ /* 0x000fea0003800000 */
.L_x_220:
        /* <DEDUP_REMOVED lines=9> */
.L_x_223:
[----:B------:R-:W-:Y:S05]  /*7c90*/  BSYNC B1 ;  /* 0x0000000000017941 */ /* 0x000fea0003800000 */
.L_x_222:
        /* <DEDUP_REMOVED lines=9> */
.L_x_225:
[----:B------:R-:W-:Y:S05]  /*7d30*/  BSYNC B1 ;  /* 0x0000000000017941 */ /* 0x000fea0003800000 */
.L_x_224:
        /* <DEDUP_REMOVED lines=9> */
.L_x_227:
[----:B------:R-:W-:Y:S05]  /*7dd0*/  BSYNC B1 ;  /* 0x0000000000017941 */ /* 0x000fea0003800000 */
.L_x_226:
        /* <DEDUP_REMOVED lines=9> */
.L_x_229:
[----:B------:R-:W-:Y:S05]  /*7e70*/  BSYNC B1 ;  /* 0x0000000000017941 */ /* 0x000fea0003800000 */
.L_x_228:
        /* <DEDUP_REMOVED lines=9> */
.L_x_231:
[----:B------:R-:W-:Y:S05]  /*7f10*/  BSYNC B1 ;  /* 0x0000000000017941 */ /* 0x000fea0003800000 */
.L_x_230:
        /* <DEDUP_REMOVED lines=9> */
.L_x_233:
[----:B------:R-:W-:Y:S05]  /*7fb0*/  BSYNC B1 ;  /* 0x0000000000017941 */ /* 0x000fea0003800000 */
.L_x_232:
        /* <DEDUP_REMOVED lines=9> */
.L_x_235:
[----:B------:R-:W-:Y:S05]  /*8050*/  BSYNC B1 ;  /* 0x0000000000017941 */ /* 0x000fea0003800000 */
.L_x_234:
        /* <DEDUP_REMOVED lines=9> */
.L_x_237:
[----:B------:R-:W-:Y:S05]  /*80f0*/  BSYNC B1 ;  /* 0x0000000000017941 */ /* 0x000fea0003800000 */
.L_x_236:
        /* <DEDUP_REMOVED lines=9> */
.L_x_239:
[----:B------:R-:W-:Y:S05]  /*8190*/  BSYNC B1 ;  /* 0x0000000000017941 */ /* 0x000fea0003800000 */
.L_x_238:
        /* <DEDUP_REMOVED lines=9> */
.L_x_241:
[----:B------:R-:W-:Y:S05]  /*8230*/  BSYNC B1 ;  /* 0x0000000000017941 */ /* 0x000fea0003800000 */
.L_x_240:
        /* <DEDUP_REMOVED lines=9> */
.L_x_243:
[----:B------:R-:W-:Y:S05]  /*82d0*/  BSYNC B1 ;  /* 0x0000000000017941 */ /* 0x000fea0003800000 */
.L_x_242:
        /* <DEDUP_REMOVED lines=9> */
.L_x_245:
[----:B------:R-:W-:Y:S05]  /*8370*/  BSYNC B1 ;  /* 0x0000000000017941 */ /* 0x000fea0003800000 */
.L_x_244:
        /* <DEDUP_REMOVED lines=9> */
.L_x_247:
[----:B------:R-:W-:Y:S05]  /*8410*/  BSYNC B1 ;  /* 0x0000000000017941 */ /* 0x000fea0003800000 */
.L_x_246:
        /* <DEDUP_REMOVED lines=9> */
.L_x_249:
[----:B------:R-:W-:Y:S05]  /*84b0*/  BSYNC B1 ;  /* 0x0000000000017941 */ /* 0x000fea0003800000 */
.L_x_248:
        /* <DEDUP_REMOVED lines=9> */
.L_x_251:
[----:B------:R-:W-:Y:S05]  /*8550*/  BSYNC B1 ;  /* 0x0000000000017941 */ /* 0x000fea0003800000 */
.L_x_250:
        /* <DEDUP_REMOVED lines=9> */
.L_x_253:
[----:B------:R-:W-:Y:S05]  /*85f0*/  BSYNC B1 ;  /* 0x0000000000017941 */ /* 0x000fea0003800000 */
.L_x_252:
        /* <DEDUP_REMOVED lines=9> */
.L_x_255:
[----:B------:R-:W-:Y:S05]  /*8690*/  BSYNC B1 ;  /* 0x0000000000017941 */ /* 0x000fea0003800000 */
.L_x_254:
        /* <DEDUP_REMOVED lines=9> */
.L_x_257:
[----:B------:R-:W-:Y:S05]  /*8730*/  BSYNC B1 ;  /* 0x0000000000017941 */ /* 0x000fea0003800000 */
.L_x_256:
        /* <DEDUP_REMOVED lines=9> */
.L_x_259:
[----:B------:R-:W-:Y:S05]  /*87d0*/  BSYNC B1 ;  /* 0x0000000000017941 */ /* 0x000fea0003800000 */
.L_x_258:
        /* <DEDUP_REMOVED lines=9> */
.L_x_261:
[----:B------:R-:W-:Y:S05]  /*8870*/  BSYNC B1 ;  /* 0x0000000000017941 */ /* 0x000fea0003800000 */
.L_x_260:
        /* <DEDUP_REMOVED lines=9> */
.L_x_263:
[----:B------:R-:W-:Y:S05]  /*8910*/  BSYNC B1 ;  /* 0x0000000000017941 */ /* 0x000fea0003800000 */
.L_x_262:
        /* <DEDUP_REMOVED lines=9> */
.L_x_265:
[----:B------:R-:W-:Y:S05]  /*89b0*/  BSYNC B1 ;  /* 0x0000000000017941 */ /* 0x000fea0003800000 */
.L_x_264:
        /* <DEDUP_REMOVED lines=9> */
.L_x_267:
[----:B------:R-:W-:Y:S05]  /*8a50*/  BSYNC B1 ;  /* 0x0000000000017941 */ /* 0x000fea0003800000 */
.L_x_266:
        /* <DEDUP_REMOVED lines=9> */
.L_x_269:
[----:B------:R-:W-:Y:S05]  /*8af0*/  BSYNC B1 ;  /* 0x0000000000017941 */ /* 0x000fea0003800000 */
.L_x_268:
        /* <DEDUP_REMOVED lines=9> */
.L_x_271:
[----:B------:R-:W-:Y:S05]  /*8b90*/  BSYNC B1 ;  /* 0x0000000000017941 */ /* 0x000fea0003800000 */
.L_x_270:
        /* <DEDUP_REMOVED lines=9> */
.L_x_273:
[----:B------:R-:W-:Y:S05]  /*8c30*/  BSYNC B1 ;  /* 0x0000000000017941 */ /* 0x000fea0003800000 */
.L_x_272:
        /* <DEDUP_REMOVED lines=9> */
.L_x_275:
[----:B------:R-:W-:Y:S05]  /*8cd0*/  BSYNC B1 ;  /* 0x0000000000017941 */ /* 0x000fea0003800000 */
.L_x_274:
[----:B0-23-5:R-:W-:Y:S01]  /*8ce0*/  LOP3.LUT R4, R172, 0xffffe000, RZ, 0xc0, !PT ;  /* 0xffffe000ac047812 */ /* 0x02dfe200078ec0ff */
        /* <DEDUP_REMOVED lines=8> */
.L_x_277:
[----:B------:R-:W-:Y:S05]  /*8d70*/  BSYNC B1 ;  /* 0x0000000000017941 */ /* 0x000fea0003800000 */
.L_x_276:
[----:B-----5:R-:W-:Y:S01]  /*8d80*/  LOP3.LUT R4, R172, 0xffffe000, RZ, 0xc0, !PT ;  /* 0xffffe000ac047812 */ /* 0x020fe200078ec0ff */
[----:B------:R-:W-:Y:S01]  /*8d90*/  @P2 IMAD.MOV.U32 R5, RZ, RZ, R9 ;  /* 0x000000ffff052224 */ /* 0x000fe200078e0009 */
[----:B------:R-:W-:Y:S01]  /*8da0*/  ISETP.GT.AND P1, PT, R0, 0x79, P1 ;  /* 0x000000790000780c */ /* 0x000fe20000f24270 */
[----:B------:R-:W-:Y:S02]  /*8db0*/  BSSY B1, `(.L_x_278) ;  /* 0x0000008000017945 */ /* 0x000fe40003800000 */
[----:B------:R-:W-:Y:S01]  /*8dc0*/  FMUL R3, R4, R155 ;  /* 0x0000009b04037220 */ /* 0x000fe20000400000 */
[----:B------:R-:W-:-:S03]  /*8dd0*/  @P2 IMAD.MOV.U32 R4, RZ, RZ, R8 ;  /* 0x000000ffff042224 */ /* 0x000fc600078e0008 */
[----:B------:R-:W-:-:S05]  /*8de0*/  FFMA R3, R86, R154, R3 ;  /* 0x0000009a56037223 */ /* 0x000fca0000000003 */
[----:B------:R-:W-:-:S05]  /*8df0*/  F2FP.TF32.F32.PACK_B R3, R3 ;  /* 0x00000003ff03723e */ /* 0x000fca00024050ff */
[----:B------:R3:W-:Y:S01]  /*8e00*/  @P2 STG.E desc[UR36][R4.64+0x1e0], R3 ;  /* 0x0001e00304002986 */ /* 0x0007e2000c101924 */
[----:B------:R-:W-:Y:S05]  /*8e10*/  @!P1 BRA `(.L_x_279) ;  /* 0x0000000000049947 */ /* 0x000fea0003800000 */
[----:B------:R0:W5:Y:S02]  /*8e20*/  LDG.E.LTC128B R172, desc[UR36][R10.64+0x1e4] ;  /* 0x0001e4240aac7981 */ /* 0x000164000c1e1920 */
.L_x_279:
[----:B------:R-:W-:Y:S05]  /*8e30*/  BSYNC B1 ;  /* 0x0000000000017941 */ /* 0x000fea0003800000 */
.L_x_278:
[----:B------:R-:W-:Y:S05]  /*8e40*/  @!P1 BRA `(.L_x_280) ;  /* 0x00000024003c9947 */ /* 0x000fea0003800000 */
[----:B-----5:R-:W-:-:S05]  /*8e50*/  LOP3.LUT R172, R172, 0xffffe000, RZ, 0xc0, !PT ;  /* 0xffffe000acac7812 */ /* 0x020fca00078ec0ff */
[----:B------:R-:W-:-:S04]  /*8e60*/  FMUL R172, R172, R155 ;  /* 0x0000009bacac7220 */ /* 0x000fc80000400000 */
[----:B------:R-:W-:-:S05]  /*8e70*/  FFMA R87, R87, R154, R172 ;  /* 0x0000009a57577223 */ /* 0x000fca00000000ac */
[----:B------:R-:W-:-:S05]  /*8e80*/  F2FP.TF32.F32.PACK_B R87, R87 ;  /* 0x00000057ff57723e */ /* 0x000fca00024050ff */
[----:B------:R0:W-:Y:S01]  /*8e90*/  STG.E desc[UR36][R8.64+0x1e4], R87 ;  /* 0x0001e45708007986 */ /* 0x0001e2000c101924 */
[----:B------:R-:W-:Y:S05]  /*8ea0*/  BRA `(.L_x_280) ;  /* 0x0000002400247947 */ /* 0x000fea0003800000 */
.L_x_29:
[----:B------:R-:W-:Y:S01]  /*8eb0*/  ULDC.64 UR4, c[0x0][0x5c0] ;  /* 0x0001700000047ab9 */ /* 0x000fe20000000a00 */
[-C--:B------:R-:W-:Y:S01]  /*8ec0*/  FMUL R15, R88, R154.reuse ;  /* 0x0000009a580f7220 */ /* 0x080fe20000400000 */
[----:B------:R-:W-:Y:S01]  /*8ed0*/  LEA R6, P0, R168, UR4, 0x2 ;  /* 0x00000004a8067c11 */ /* 0x000fe2000f8010ff */
[----:B------:R-:W-:Y:S01]  /*8ee0*/  IMAD.SHL.U32 R11, R4, 0x20, RZ ;  /* 0x00000020040b7824 */ /* 0x000fe200078e00ff */
[----:B------:R-:W-:Y:S01]  /*8ef0*/  ISETP.GT.AND P5, PT, R0, 0x1, P3 ;  /* 0x000000010000780c */ /* 0x000fe20001fa4270 */
[-C--:B------:R-:W-:Y:S01]  /*8f00*/  FMUL R89, R89, R154.reuse ;  /* 0x0000009a59597220 */ /* 0x080fe20000400000 */
[----:B------:R-:W-:Y:S01]  /*8f10*/  LEA.HI.X R7, R168, UR5, R171, 0x2, P0 ;  /* 0x00000005a8077c11 */ /* 0x000fe200080f14ab */
[-C--:B------:R-:W-:Y:S01]  /*8f20*/  FMUL R21, R90, R154.reuse ;  /* 0x0000009a5a157220 */ /* 0x080fe20000400000 */
[----:B------:R-:W-:Y:S01]  /*8f30*/  ISETP.GT.AND P0, PT, R3, 0x8, PT ;  /* 0x000000080300780c */ /* 0x000fe20003f04270 */
[-C--:B------:R-:W-:Y:S01]  /*8f40*/  FMUL R91, R91, R154.reuse ;  /* 0x0000009a5b5b7220 */ /* 0x080fe20000400000 */
[----:B------:R-:W-:Y:S01]  /*8f50*/  F2FP.TF32.F32.PACK_B R15, R15 ;  /* 0x0000000fff0f723e */ /* 0x000fe200024050ff */
[-C--:B------:R-:W-:Y:S01]  /*8f60*/  FMUL R93, R93, R154.reuse ;  /* 0x0000009a5d5d7220 */ /* 0x080fe20000400000 */
[----:B------:R-:W-:Y:S01]  /*8f70*/  ISETP.GT.AND P1, PT, R0, RZ, P0 ;  /* 0x000000ff0000720c */ /* 0x000fe20000724270 */
[-C--:B------:R-:W-:Y:S01]  /*8f80*/  FMUL R23, R94, R154.reuse ;  /* 0x0000009a5e177220 */ /* 0x080fe20000400000 */
[----:B------:R-:W-:Y:S01]  /*8f90*/  ISETP.GT.AND P4, PT, R0, 0x1, P0 ;  /* 0x000000010000780c */ /* 0x000fe20000784270 */
[----:B------:R0:W-:Y:S01]  /*8fa0*/  @P2 STG.E desc[UR36][R6.64], R15 ;  /* 0x0000000f06002986 */ /* 0x0001e2000c101924 */
[----:B------:R-:W-:Y:S01]  /*8fb0*/  SHF.L.U64.HI R9, R4, 0x5, R5 ;  /* 0x0000000504097819 */ /* 0x000fe20000010205 */
[----:B------:R-:W-:Y:S01]  /*8fc0*/  FMUL R95, R95, R154 ;  /* 0x0000009a5f5f7220 */ /* 0x000fe20000400000 */
[----:B------:R-:W-:Y:S01]  /*8fd0*/  IADD3 R12, P2, R11, R6, RZ ;  /* 0x000000060b0c7210 */ /* 0x000fe20007f5e0ff */
[-C--:B------:R-:W-:Y:S01]  /*8fe0*/  FMUL R97, R97, R154.reuse ;  /* 0x0000009a61617220 */ /* 0x080fe20000400000 */
[----:B------:R-:W-:Y:S01]  /*8ff0*/  F2FP.TF32.F32.PACK_B R89, R89 ;  /* 0x00000059ff59723e */ /* 0x000fe200024050ff */
[-C--:B------:R-:W-:Y:S01]  /*9000*/  FMUL R99, R99, R154.reuse ;  /* 0x0000009a63637220 */ /* 0x080fe20000400000 */
[----:B------:R-:W-:Y:S01]  /*9010*/  F2FP.TF32.F32.PACK_B R21, R21 ;  /* 0x00000015ff15723e */ /* 0x000fe200024050ff */
[----:B------:R-:W-:Y:S01]  /*9020*/  IMAD.X R13, R9, 0x1, R7, P2 ;  /* 0x00000001090d7824 */ /* 0x000fe200010e0607 */
[----:B------:R-:W-:Y:S01]  /*9030*/  F2FP.TF32.F32.PACK_B R91, R91 ;  /* 0x0000005bff5b723e */ /* 0x000fe200024050ff */
[----:B------:R-:W-:Y:S01]  /*9040*/  @P5 STG.E desc[UR36][R6.64+0x4], R89 ;  /* 0x0000045906005986 */ /* 0x000fe2000c101924 */
[----:B------:R-:W-:Y:S01]  /*9050*/  ISETP.GT.AND P5, PT, R0, 0x8, P3 ;  /* 0x000000080000780c */ /* 0x000fe20001fa4270 */
[-C--:B0-----:R-:W-:Y:S01]  /*9060*/  FMUL R15, R92, R154.reuse ;  /* 0x0000009a5c0f7220 */ /* 0x081fe20000400000 */
[C---:B------:R-:W-:Y:S01]  /*9070*/  ISETP.GT.AND P2, PT, R0.reuse, 0x9, P3 ;  /* 0x000000090000780c */ /* 0x040fe20001f44270 */
[----:B------:R0:W-:Y:S01]  /*9080*/  @P1 STG.E desc[UR36][R12.64], R21 ;  /* 0x000000150c001986 */ /* 0x0001e2000c101924 */
[C---:B------:R-:W-:Y:S01]  /*9090*/  ISETP.GT.AND P1, PT, R0.reuse, 0x8, P0 ;  /* 0x000000080000780c */ /* 0x040fe20000724270 */
[-C--:B------:R-:W-:Y:S01]  /*90a0*/  FMUL R101, R101, R154.reuse ;  /* 0x0000009a65657220 */ /* 0x080fe20000400000 */
[----:B------:R-:W-:Y:S01]  /*90b0*/  F2FP.TF32.F32.PACK_B R15, R15 ;  /* 0x0000000fff0f723e */ /* 0x000fe200024050ff */
[----:B------:R-:W-:Y:S01]  /*90c0*/  @P4 STG.E desc[UR36][R12.64+0x4], R91 ;  /* 0x0000045b0c004986 */ /* 0x000fe2000c101924 */
[----:B------:R-:W-:Y:S01]  /*90d0*/  ISETP.GT.AND P4, PT, R0, 0x9, P0 ;  /* 0x000000090000780c */ /* 0x000fe20000784270 */
[-C--:B------:R-:W-:Y:S01]  /*90e0*/  FMUL R103, R103, R154.reuse ;  /* 0x0000009a67677220 */ /* 0x080fe20000400000 */
[----:B------:R-:W-:Y:S01]  /*90f0*/  F2FP.TF32.F32.PACK_B R93, R93 ;  /* 0x0000005dff5d723e */ /* 0x000fe200024050ff */
[-C--:B------:R-:W-:Y:S01]  /*9100*/  FMUL R105, R105, R154.reuse ;  /* 0x0000009a69697220 */ /* 0x080fe20000400000 */
[----:B------:R-:W-:Y:S01]  /*9110*/  F2FP.TF32.F32.PACK_B R23, R23 ;  /* 0x00000017ff17723e */ /* 0x000fe200024050ff */
[----:B------:R1:W-:Y:S01]  /*9120*/  @P5 STG.E desc[UR36][R6.64+0x20], R15 ;  /* 0x0000200f06005986 */ /* 0x0003e2000c101924 */
[----:B------:R-:W-:Y:S01]  /*9130*/  F2FP.TF32.F32.PACK_B R95, R95 ;  /* 0x0000005fff5f723e */ /* 0x000fe200024050ff */
[-C--:B0-----:R-:W-:Y:S01]  /*9140*/  FMUL R21, R96, R154.reuse ;  /* 0x0000009a60157220 */ /* 0x081fe20000400000 */
[C---:B------:R-:W-:Y:S01]  /*9150*/  ISETP.GT.AND P5, PT, R0.reuse, 0x10, P3 ;  /* 0x000000100000780c */ /* 0x040fe20001fa4270 */
[----:B------:R-:W-:Y:S01]  /*9160*/  @P2 STG.E desc[UR36][R6.64+0x24], R93 ;  /* 0x0000245d06002986 */ /* 0x000fe2000c101924 */
[C---:B------:R-:W-:Y:S01]  /*9170*/  ISETP.GT.AND P2, PT, R0.reuse, 0x11, P3 ;  /* 0x000000110000780c */ /* 0x040fe20001f44270 */
[-C--:B------:R-:W-:Y:S01]  /*9180*/  FMUL R107, R107, R154.reuse ;  /* 0x0000009a6b6b7220 */ /* 0x080fe20000400000 */
[----:B------:R-:W-:Y:S01]  /*9190*/  F2FP.TF32.F32.PACK_B R21, R21 ;  /* 0x00000015ff15723e */ /* 0x000fe200024050ff */
[----:B------:R0:W-:Y:S01]  /*91a0*/  @P1 STG.E desc[UR36][R12.64+0x20], R23 ;  /* 0x000020170c001986 */ /* 0x0001e2000c101924 */
[C---:B------:R-:W-:Y:S01]  /*91b0*/  ISETP.GT.AND P1, PT, R0.reuse, 0x10, P0 ;  /* 0x000000100000780c */ /* 0x040fe20000724270 */
[-C--:B------:R-:W-:Y:S01]  /*91c0*/  FMUL R109, R109, R154.reuse ;  /* 0x0000009a6d6d7220 */ /* 0x080fe20000400000 */
[----:B------:R-:W-:Y:S01]  /*91d0*/  F2FP.TF32.F32.PACK_B R97, R97 ;  /* 0x00000061ff61723e */ /* 0x000fe200024050ff */
[----:B------:R-:W-:Y:S01]  /*91e0*/  @P4 STG.E desc[UR36][R12.64+0x24], R95 ;  /* 0x0000245f0c004986 */ /* 0x000fe2000c101924 */
[----:B------:R-:W-:Y:S01]  /*91f0*/  ISETP.GT.AND P4, PT, R0, 0x11, P0 ;  /* 0x000000110000780c */ /* 0x000fe20000784270 */
[-C--:B-1----:R-:W-:Y:S01]  /*9200*/  FMUL R15, R98, R154.reuse ;  /* 0x0000009a620f7220 */ /* 0x082fe20000400000 */
[----:B------:R-:W-:Y:S01]  /*9210*/  F2FP.TF32.F32.PACK_B R99, R99 ;  /* 0x00000063ff63723e */ /* 0x000fe200024050ff */
[----:B------:R1:W-:Y:S01]  /*9220*/  @P5 STG.E desc[UR36][R6.64+0x40], R21 ;  /* 0x0000401506005986 */ /* 0x0003e2000c101924 */
[C---:B------:R-:W-:Y:S01]  /*9230*/  ISETP.GT.AND P5, PT, R0.reuse, 0x18, P3 ;  /* 0x000000180000780c */ /* 0x040fe20001fa4270 */
[-C--:B------:R-:W-:Y:S01]  /*9240*/  FMUL R111, R111, R154.reuse ;  /* 0x0000009a6f6f7220 */ /* 0x080fe20000400000 */
[----:B------:R-:W-:Y:S01]  /*9250*/  F2FP.TF32.F32.PACK_B R15, R15 ;  /* 0x0000000fff0f723e */ /* 0x000fe200024050ff */
[----:B------:R-:W-:Y:S01]  /*9260*/  @P2 STG.E desc[UR36][R6.64+0x44], R97 ;  /* 0x0000446106002986 */ /* 0x000fe2000c101924 */
[----:B------:R-:W-:Y:S01]  /*9270*/  ISETP.GT.AND P2, PT, R0, 0x19, P3 ;  /* 0x000000190000780c */ /* 0x000fe20001f44270 */
[-C--:B0-----:R-:W-:Y:S01]  /*9280*/  FMUL R23, R100, R154.reuse ;  /* 0x0000009a64177220 */ /* 0x081fe20000400000 */
        /* <DEDUP_REMOVED lines=177> */
[----:B------:R-:W-:Y:S01]  /*9da0*/  @P1 STG.E desc[UR36][R12.64+0x1a0], R23 ;  /* 0x0001a0170c001986 */ /* 0x000fe2000c101924 */
        /* <DEDUP_REMOVED lines=11> */
[-C--:B------:R-:W-:Y:S01]  /*9e60*/  FMUL R33, R33, R154.reuse ;  /* 0x0000009a21217220 */ /* 0x080fe20000400000 */
[----:B------:R-:W-:Y:S01]  /*9e70*/  ISETP.GT.AND P3, PT, R0, 0x79, P3 ;  /* 0x000000790000780c */ /* 0x000fe20001f64270 */
[----:B------:R-:W-:Y:S01]  /*9e80*/  @P1 STG.E desc[UR36][R6.64+0x1c4], R145 ;  /* 0x0001c49106001986 */ /* 0x000fe2000c101924 */
[----:B------:R-:W-:Y:S01]  /*9e90*/  ISETP.GT.AND P1, PT, R3, 0x80, PT ;  /* 0x000000800300780c */ /* 0x000fe20003f24270 */
[-C--:B------:R-:W-:Y:S01]  /*9ea0*/  FMUL R35, R35, R154.reuse ;  /* 0x0000009a23237220 */ /* 0x080fe20000400000 */
[----:B------:R-:W-:Y:S01]  /*9eb0*/  F2FP.TF32.F32.PACK_B R149, R149 ;  /* 0x00000095ff95723e */ /* 0x000fe200024050ff */
[----:B------:R1:W-:Y:S01]  /*9ec0*/  @P2 STG.E desc[UR36][R12.64+0x1c0], R15 ;  /* 0x0001c00f0c002986 */ /* 0x0003e2000c101924 */
[----:B------:R-:W-:Y:S01]  /*9ed0*/  ISETP.GT.AND P2, PT, R3, 0x88, PT ;  /* 0x000000880300780c */ /* 0x000fe20003f44270 */
[-C--:B------:R-:W-:Y:S01]  /*9ee0*/  FMUL R3, R148, R154.reuse ;  /* 0x0000009a94037220 */ /* 0x080fe20000400000 */
[-C--:B0-----:R-:W-:Y:S01]  /*9ef0*/  FMUL R21, R150, R154.reuse ;  /* 0x0000009a96157220 */ /* 0x081fe20000400000 */
[----:B------:R-:W-:Y:S01]  /*9f00*/  @P4 STG.E desc[UR36][R12.64+0x1c4], R147 ;  /* 0x0001c4930c004986 */ /* 0x000fe2000c101924 */
[C---:B------:R-:W-:Y:S01]  /*9f10*/  ISETP.GT.AND P4, PT, R0.reuse, 0x78, P0 ;  /* 0x000000780000780c */ /* 0x040fe20000784270 */
[-C--:B------:R-:W-:Y:S01]  /*9f20*/  FMUL R37, R37, R154.reuse ;  /* 0x0000009a25257220 */ /* 0x080fe20000400000 */
[----:B------:R-:W-:Y:S01]  /*9f30*/  ISETP.GT.AND P0, PT, R0, 0x79, P0 ;  /* 0x000000790000780c */ /* 0x000fe20000704270 */
[-C--:B------:R-:W-:Y:S01]  /*9f40*/  FMUL R39, R39, R154.reuse ;  /* 0x0000009a27277220 */ /* 0x080fe20000400000 */
[----:B------:R-:W-:Y:S01]  /*9f50*/  F2FP.TF32.F32.PACK_B R3, R3 ;  /* 0x00000003ff03723e */ /* 0x000fe200024050ff */
[-C--:B------:R-:W-:Y:S01]  /*9f60*/  FMUL R41, R41, R154.reuse ;  /* 0x0000009a29297220 */ /* 0x080fe20000400000 */
[----:B------:R-:W-:Y:S01]  /*9f70*/  F2FP.TF32.F32.PACK_B R21, R21 ;  /* 0x00000015ff15723e */ /* 0x000fe200024050ff */
[C---:B-1----:R-:W-:Y:S01]  /*9f80*/  IMAD.SHL.U32 R15, R4.reuse, 0x200, RZ ;  /* 0x00000200040f7824 */ /* 0x042fe200078e00ff */
[----:B------:R-:W-:Y:S01]  /*9f90*/  F2FP.TF32.F32.PACK_B R151, R151 ;  /* 0x00000097ff97723e */ /* 0x000fe200024050ff */
[----:B------:R0:W-:Y:S01]  /*9fa0*/  @P5 STG.E desc[UR36][R6.64+0x1e0], R3 ;  /* 0x0001e00306005986 */ /* 0x0001e2000c101924 */
[----:B------:R-:W-:Y:S01]  /*9fb0*/  SHF.L.U64.HI R5, R4, 0x9, R5 ;  /* 0x0000000904057819 */ /* 0x000fe20000010205 */
[----:B------:R-:W-:Y:S01]  /*9fc0*/  FMUL R43, R43, R154 ;  /* 0x0000009a2b2b7220 */ /* 0x000fe20000400000 */
[----:B------:R-:W-:Y:S01]  /*9fd0*/  F2FP.TF32.F32.PACK_B R25, R25 ;  /* 0x00000019ff19723e */ /* 0x000fe200024050ff */
[----:B------:R-:W-:Y:S01]  /*9fe0*/  @P3 STG.E desc[UR36][R6.64+0x1e4], R149 ;  /* 0x0001e49506003986 */ /* 0x000fe2000c101924 */
[----:B------:R-:W-:Y:S01]  /*9ff0*/  IADD3 R4, P3, R15, R6, RZ ;  /* 0x000000060f047210 */ /* 0x000fe20007f7e0ff */
[----:B------:R-:W-:Y:S01]  /*a000*/  FMUL R45, R45, R154 ;  /* 0x0000009a2d2d7220 */ /* 0x000fe20000400000 */
[----:B------:R-:W-:Y:S01]  /*a010*/  F2FP.TF32.F32.PACK_B R27, R27 ;  /* 0x0000001bff1b723e */ /* 0x000fe200024050ff */
[----:B------:R1:W-:Y:S01]  /*a020*/  @P4 STG.E desc[UR36][R12.64+0x1e0], R21 ;  /* 0x0001e0150c004986 */ /* 0x0003e2000c101924 */
[----:B------:R-:W-:Y:S01]  /*a030*/  IADD3 R14, P4, P5, R11, R6, R15 ;  /* 0x000000060b0e7210 */ /* 0x000fe20007d9e00f */
[-C--:B------:R-:W-:Y:S01]  /*a040*/  FMUL R47, R47, R154.reuse ;  /* 0x0000009a2f2f7220 */ /* 0x080fe20000400000 */
[----:B------:R-:W-:Y:S01]  /*a050*/  F2FP.TF32.F32.PACK_B R29, R29 ;  /* 0x0000001dff1d723e */ /* 0x000fe200024050ff */
[----:B------:R2:W-:Y:S01]  /*a060*/  @P0 STG.E desc[UR36][R12.64+0x1e4], R151 ;  /* 0x0001e4970c000986 */ /* 0x0005e2000c101924 */
[----:B------:R-:W-:Y:S01]  /*a070*/  ISETP.GT.AND P0, PT, R0, RZ, P1 ;  /* 0x000000ff0000720c */ /* 0x000fe20000f04270 */
[-C--:B0-----:R-:W-:Y:S01]  /*a080*/  FMUL R3, R24, R154.reuse ;  /* 0x0000009a18037220 */ /* 0x081fe20000400000 */
[----:B------:R-:W-:Y:S01]  /*a090*/  IADD3.X R15, R9, R7, R5, P4, P5 ;  /* 0x00000007090f7210 */ /* 0x000fe200027ea405 */
[----:B------:R-:W-:Y:S01]  /*a0a0*/  IMAD.X R5, R5, 0x1, R7, P3 ;  /* 0x0000000105057824 */ /* 0x000fe200018e0607 */
[C---:B------:R-:W-:Y:S01]  /*a0b0*/  ISETP.GT.AND P5, PT, R0.reuse, 0x1, P1 ;  /* 0x000000010000780c */ /* 0x040fe20000fa4270 */
[-C--:B------:R-:W-:Y:S01]  /*a0c0*/  FMUL R49, R49, R154.reuse ;  /* 0x0000009a31317220 */ /* 0x080fe20000400000 */
[----:B------:R-:W-:Y:S01]  /*a0d0*/  ISETP.GT.AND P4, PT, R0, RZ, P2 ;  /* 0x000000ff0000720c */ /* 0x000fe20001784270 */
[-C--:B-1----:R-:W-:Y:S01]  /*a0e0*/  FMUL R21, R26, R154.reuse ;  /* 0x0000009a1a157220 */ /* 0x082fe20000400000 */
[----:B------:R-:W-:Y:S01]  /*a0f0*/  F2FP.TF32.F32.PACK_B R3, R3 ;  /* 0x00000003ff03723e */ /* 0x000fe200024050ff */
[----:B------:R-:W-:Y:S01]  /*a100*/  FMUL R51, R51, R154 ;  /* 0x0000009a33337220 */ /* 0x000fe20000400000 */
[----:B------:R-:W-:Y:S01]  /*a110*/  IADD3 R6, P3, R11, R4, RZ ;  /* 0x000000040b067210 */ /* 0x000fe20007f7e0ff */
[-C--:B--2---:R-:W-:Y:S01]  /*a120*/  FMUL R13, R28, R154.reuse ;  /* 0x0000009a1c0d7220 */ /* 0x084fe20000400000 */
[----:B------:R-:W-:Y:S01]  /*a130*/  F2FP.TF32.F32.PACK_B R21, R21 ;  /* 0x00000015ff15723e */ /* 0x000fe200024050ff */
[----:B------:R0:W-:Y:S01]  /*a140*/  @P0 STG.E desc[UR36][R4.64], R3 ;  /* 0x0000000304000986 */ /* 0x0001e2000c101924 */
[C---:B------:R-:W-:Y:S01]  /*a150*/  ISETP.GT.AND P0, PT, R0.reuse, 0x1, P2 ;  /* 0x000000010000780c */ /* 0x040fe20001704270 */
[--C-:B------:R-:W-:Y:S01]  /*a160*/  IMAD.X R7, R9, 0x1, R5.reuse, P3 ;  /* 0x0000000109077824 */ /* 0x100fe200018e0605 */
[C---:B------:R-:W-:Y:S01]  /*a170*/  ISETP.GT.AND P3, PT, R0.reuse, 0x9, P1 ;  /* 0x000000090000780c */ /* 0x040fe20000f64270 */
[----:B------:R-:W-:Y:S01]  /*a180*/  @P5 STG.E desc[UR36][R4.64+0x4], R25 ;  /* 0x0000041904005986 */ /* 0x000fe2000c101924 */
[----:B------:R-:W-:Y:S01]  /*a190*/  F2FP.TF32.F32.PACK_B R13, R13 ;  /* 0x0000000dff0d723e */ /* 0x000fe200024050ff */
[----:B------:R-:W-:Y:S01]  /*a1a0*/  FMUL R53, R53, R154 ;  /* 0x0000009a35357220 */ /* 0x000fe20000400000 */
[----:B------:R-:W-:Y:S01]  /*a1b0*/  IADD3 R8, P5, R11, R4, RZ ;  /* 0x000000040b087210 */ /* 0x000fe20007fbe0ff */
[----:B------:R1:W-:Y:S01]  /*a1c0*/  @P4 STG.E desc[UR36][R6.64], R21 ;  /* 0x0000001506004986 */ /* 0x0003e2000c101924 */
[----:B------:R-:W-:Y:S01]  /*a1d0*/  ISETP.GT.AND P4, PT, R0, 0x8, P1 ;  /* 0x000000080000780c */ /* 0x000fe20000f84270 */
[-C--:B------:R-:W-:Y:S01]  /*a1e0*/  FMUL R11, R32, R154.reuse ;  /* 0x0000009a200b7220 */ /* 0x080fe20000400000 */
[----:B------:R-:W-:Y:S01]  /*a1f0*/  F2FP.TF32.F32.PACK_B R31, R31 ;  /* 0x0000001fff1f723e */ /* 0x000fe200024050ff */
[-C--:B0-----:R-:W-:Y:S01]  /*a200*/  FMUL R3, R30, R154.reuse ;  /* 0x0000009a1e037220 */ /* 0x081fe20000400000 */
[----:B------:R-:W-:Y:S01]  /*a210*/  IMAD.X R9, R9, 0x1, R5, P5 ;  /* 0x0000000109097824 */ /* 0x000fe200028e0605 */
[----:B------:R-:W-:Y:S01]  /*a220*/  @P0 STG.E desc[UR36][R6.64+0x4], R27 ;  /* 0x0000041b06000986 */ /* 0x000fe2000c101924 */
[C---:B------:R-:W-:Y:S01]  /*a230*/  ISETP.GT.AND P0, PT, R0.reuse, 0x8, P2 ;  /* 0x000000080000780c */ /* 0x040fe20001704270 */
[-C--:B------:R-:W-:Y:S01]  /*a240*/  FMUL R55, R55, R154.reuse ;  /* 0x0000009a37377220 */ /* 0x080fe20000400000 */
[----:B------:R-:W-:Y:S01]  /*a250*/  F2FP.TF32.F32.PACK_B R3, R3 ;  /* 0x00000003ff03723e */ /* 0x000fe200024050ff */
[----:B------:R-:W-:Y:S01]  /*a260*/  @P3 STG.E desc[UR36][R4.64+0x24], R29 ;  /* 0x0000241d04003986 */ /* 0x000fe2000c101924 */
[----:B------:R-:W-:Y:S01]  /*a270*/  ISETP.GT.AND P5, PT, R0, 0x10, P1 ;  /* 0x000000100000780c */ /* 0x000fe20000fa4270 */
[-C--:B-1----:R-:W-:Y:S01]  /*a280*/  FMUL R21, R36, R154.reuse ;  /* 0x0000009a24157220 */ /* 0x082fe20000400000 */
[C---:B------:R-:W-:Y:S01]  /*a290*/  ISETP.GT.AND P3, PT, R0.reuse, 0x11, P1 ;  /* 0x000000110000780c */ /* 0x040fe20000f64270 */
[----:B------:R0:W-:Y:S01]  /*a2a0*/  @P4 STG.E desc[UR36][R4.64+0x20], R13 ;  /* 0x0000200d04004986 */ /* 0x0001e2000c101924 */
[C---:B------:R-:W-:Y:S01]  /*a2b0*/  ISETP.GT.AND P4, PT, R0.reuse, 0x9, P2 ;  /* 0x000000090000780c */ /* 0x040fe20001784270 */
[-C--:B------:R-:W-:Y:S01]  /*a2c0*/  FMUL R57, R57, R154.reuse ;  /* 0x0000009a39397220 */ /* 0x080fe20000400000 */
[----:B------:R-:W-:Y:S01]  /*a2d0*/  F2FP.TF32.F32.PACK_B R11, R11 ;  /* 0x0000000bff0b723e */ /* 0x000fe200024050ff */
[-C--:B------:R-:W-:Y:S01]  /*a2e0*/  FMUL R59, R59, R154.reuse ;  /* 0x0000009a3b3b7220 */ /* 0x080fe20000400000 */
[----:B------:R-:W-:Y:S01]  /*a2f0*/  F2FP.TF32.F32.PACK_B R33, R33 ;  /* 0x00000021ff21723e */ /* 0x000fe200024050ff */
[----:B------:R1:W-:Y:S01]  /*a300*/  @P0 STG.E desc[UR36][R8.64+0x20], R3 ;  /* 0x0000200308000986 */ /* 0x0003e2000c101924 */
[----:B------:R-:W-:Y:S01]  /*a310*/  ISETP.GT.AND P0, PT, R0, 0x10, P2 ;  /* 0x000000100000780c */ /* 0x000fe20001704270 */
[-C--:B------:R-:W-:Y:S01]  /*a320*/  FMUL R61, R61, R154.reuse ;  /* 0x0000009a3d3d7220 */ /* 0x080fe20000400000 */
[----:B------:R-:W-:Y:S01]  /*a330*/  F2FP.TF32.F32.PACK_B R35, R35 ;  /* 0x00000023ff23723e */ /* 0x000fe200024050ff */
[-C--:B------:R-:W-:Y:S01]  /*a340*/  FMUL R63, R63, R154.reuse ;  /* 0x0000009a3f3f7220 */ /* 0x080fe20000400000 */
[----:B------:R-:W-:Y:S01]  /*a350*/  F2FP.TF32.F32.PACK_B R21, R21 ;  /* 0x00000015ff15723e */ /* 0x000fe200024050ff */
[-C--:B0-----:R-:W-:Y:S01]  /*a360*/  FMUL R13, R34, R154.reuse ;  /* 0x0000009a220d7220 */ /* 0x081fe20000400000 */
[----:B------:R-:W-:Y:S01]  /*a370*/  F2FP.TF32.F32.PACK_B R37, R37 ;  /* 0x00000025ff25723e */ /* 0x000fe200024050ff */
[----:B------:R-:W-:Y:S01]  /*a380*/  @P4 STG.E desc[UR36][R14.64+0x24], R31 ;  /* 0x0000241f0e004986 */ /* 0x000fe2000c101924 */
[C---:B------:R-:W-:Y:S01]  /*a390*/  ISETP.GT.AND P4, PT, R0.reuse, 0x11, P2 ;  /* 0x000000110000780c */ /* 0x040fe20001784270 */
[----:B------:R-:W-:Y:S01]  /*a3a0*/  FMUL R65, R65, R154 ;  /* 0x0000009a41417220 */ /* 0x000fe20000400000 */
[----:B------:R-:W-:Y:S01]  /*a3b0*/  F2FP.TF32.F32.PACK_B R13, R13 ;  /* 0x0000000dff0d723e */ /* 0x000fe200024050ff */
[----:B------:R0:W-:Y:S01]  /*a3c0*/  @P5 STG.E desc[UR36][R4.64+0x40], R11 ;  /* 0x0000400b04005986 */ /* 0x0001e2000c101924 */
[----:B------:R-:W-:Y:S01]  /*a3d0*/  ISETP.GT.AND P5, PT, R0, 0x18, P1 ;  /* 0x000000180000780c */ /* 0x000fe20000fa4270 */
[----:B------:R-:W-:-:S02]  /*a3e0*/  @P0 IMAD.MOV.U32 R6, RZ, RZ, R14 ;  /* 0x000000ffff060224 */ /* 0x000fc400078e000e */
[-C--:B-1----:R-:W-:Y:S01]  /*a3f0*/  FMUL R3, R38, R154.reuse ;  /* 0x0000009a26037220 */ /* 0x082fe20000400000 */
[--C-:B------:R-:W-:Y:S01]  /*a400*/  @P0 IMAD.MOV.U32 R7, RZ, RZ, R15.reuse ;  /* 0x000000ffff070224 */ /* 0x100fe200078e000f */
[----:B------:R-:W-:Y:S01]  /*a410*/  @P3 STG.E desc[UR36][R4.64+0x44], R33 ;  /* 0x0000442104003986 */ /* 0x000fe2000c101924 */
[----:B------:R-:W-:Y:S01]  /*a420*/  ISETP.GT.AND P3, PT, R0, 0x19, P1 ;  /* 0x000000190000780c */ /* 0x000fe20000f64270 */
[-C--:B------:R-:W-:Y:S01]  /*a430*/  FMUL R9, R40, R154.reuse ;  /* 0x0000009a28097220 */ /* 0x080fe20000400000 */
[----:B------:R-:W-:Y:S01]  /*a440*/  F2FP.TF32.F32.PACK_B R3, R3 ;  /* 0x00000003ff03723e */ /* 0x000fe200024050ff */
[----:B------:R1:W-:Y:S01]  /*a450*/  @P0 STG.E desc[UR36][R6.64+0x40], R13 ;  /* 0x0000400d06000986 */ /* 0x0003e2000c101924 */
[----:B------:R-:W-:Y:S01]  /*a460*/  ISETP.GT.AND P0, PT, R0, 0x18, P2 ;  /* 0x000000180000780c */ /* 0x000fe20001704270 */
[-C--:B------:R-:W-:Y:S01]  /*a470*/  FMUL R67, R67, R154.reuse ;  /* 0x0000009a43437220 */ /* 0x080fe20000400000 */
[----:B------:R-:W-:Y:S01]  /*a480*/  F2FP.TF32.F32.PACK_B R39, R39 ;  /* 0x00000027ff27723e */ /* 0x000fe200024050ff */
[-C--:B0-----:R-:W-:Y:S01]  /*a490*/  FMUL R11, R42, R154.reuse ;  /* 0x0000009a2a0b7220 */ /* 0x081fe20000400000 */
[----:B------:R-:W-:Y:S01]  /*a4a0*/  F2FP.TF32.F32.PACK_B R9, R9 ;  /* 0x00000009ff09723e */ /* 0x000fe200024050ff */
[-C--:B------:R-:W-:Y:S01]  /*a4b0*/  FMUL R69, R69, R154.reuse ;  /* 0x0000009a45457220 */ /* 0x080fe20000400000 */
[----:B------:R-:W-:Y:S01]  /*a4c0*/  F2FP.TF32.F32.PACK_B R41, R41 ;  /* 0x00000029ff29723e */ /* 0x000fe200024050ff */
[-C--:B------:R-:W-:Y:S01]  /*a4d0*/  FMUL R71, R71, R154.reuse ;  /* 0x0000009a47477220 */ /* 0x080fe20000400000 */
[----:B------:R-:W-:Y:S01]  /*a4e0*/  F2FP.TF32.F32.PACK_B R11, R11 ;  /* 0x0000000bff0b723e */ /* 0x000fe200024050ff */
[-C--:B------:R-:W-:Y:S01]  /*a4f0*/  FMUL R73, R73, R154.reuse ;  /* 0x0000009a49497220 */ /* 0x080fe20000400000 */
[----:B------:R-:W-:Y:S01]  /*a500*/  F2FP.TF32.F32.PACK_B R43, R43 ;  /* 0x0000002bff2b723e */ /* 0x000fe200024050ff */
[--C-:B-1----:R-:W-:Y:S01]  /*a510*/  @P4 IMAD.MOV.U32 R6, RZ, RZ, R14.reuse ;  /* 0x000000ffff064224 */ /* 0x102fe200078e000e */
[----:B------:R-:W-:Y:S01]  /*a520*/  F2FP.TF32.F32.PACK_B R45, R45 ;  /* 0x0000002dff2d723e */ /* 0x000fe200024050ff */
[--C-:B------:R-:W-:Y:S01]  /*a530*/  @P4 IMAD.MOV.U32 R7, RZ, RZ, R15.reuse ;  /* 0x000000ffff074224 */ /* 0x100fe200078e000f */
[----:B------:R-:W-:Y:S01]  /*a540*/  F2FP.TF32.F32.PACK_B R47, R47 ;  /* 0x0000002fff2f723e */ /* 0x000fe200024050ff */
[-C--:B------:R-:W-:Y:S01]  /*a550*/  FMUL R75, R75, R154.reuse ;  /* 0x0000009a4b4b7220 */ /* 0x080fe20000400000 */
[----:B------:R-:W-:Y:S01]  /*a560*/  F2FP.TF32.F32.PACK_B R49, R49 ;  /* 0x00000031ff31723e */ /* 0x000fe200024050ff */
[-C--:B------:R-:W-:Y:S01]  /*a570*/  FMUL R77, R77, R154.reuse ;  /* 0x0000009a4d4d7220 */ /* 0x080fe20000400000 */
[----:B------:R0:W-:Y:S01]  /*a580*/  @P4 STG.E desc[UR36][R6.64+0x44], R35 ;  /* 0x0000442306004986 */ /* 0x0001e2000c101924 */
[C---:B------:R-:W-:Y:S01]  /*a590*/  ISETP.GT.AND P4, PT, R0.reuse, 0x19, P2 ;  /* 0x000000190000780c */ /* 0x040fe20001784270 */
[-C--:B------:R-:W-:Y:S01]  /*a5a0*/  FMUL R79, R79, R154.reuse ;  /* 0x0000009a4f4f7220 */ /* 0x080fe20000400000 */
[----:B------:R-:W-:Y:S01]  /*a5b0*/  F2FP.TF32.F32.PACK_B R51, R51 ;  /* 0x00000033ff33723e */ /* 0x000fe200024050ff */
[----:B------:R1:W-:Y:S01]  /*a5c0*/  @P5 STG.E desc[UR36][R4.64+0x60], R21 ;  /* 0x0000601504005986 */ /* 0x0003e2000c101924 */
[----:B------:R-:W-:Y:S01]  /*a5d0*/  ISETP.GT.AND P5, PT, R0, 0x20, P1 ;  /* 0x000000200000780c */ /* 0x000fe20000fa4270 */
[-C--:B------:R-:W-:Y:S01]  /*a5e0*/  FMUL R13, R80, R154.reuse ;  /* 0x0000009a500d7220 */ /* 0x080fe20000400000 */
[----:B------:R-:W-:Y:S01]  /*a5f0*/  F2FP.TF32.F32.PACK_B R53, R53 ;  /* 0x00000035ff35723e */ /* 0x000fe200024050ff */
[----:B------:R-:W-:Y:S01]  /*a600*/  @P3 STG.E desc[UR36][R4.64+0x64], R37 ;  /* 0x0000642504003986 */ /* 0x000fe2000c101924 */
[----:B------:R-:W-:Y:S01]  /*a610*/  ISETP.GT.AND P3, PT, R0, 0x21, P1 ;  /* 0x000000210000780c */ /* 0x000fe20000f64270 */
[-C--:B------:R-:W-:Y:S01]  /*a620*/  FMUL R81, R81, R154.reuse ;  /* 0x0000009a51517220 */ /* 0x080fe20000400000 */
[----:B------:R-:W-:Y:S01]  /*a630*/  F2FP.TF32.F32.PACK_B R55, R55 ;  /* 0x00000037ff37723e */ /* 0x000fe200024050ff */
[----:B0-----:R-:W-:Y:S01]  /*a640*/  @P0 IMAD.MOV.U32 R6, RZ, RZ, R14 ;  /* 0x000000ffff060224 */ /* 0x001fe200078e000e */
[----:B------:R-:W-:Y:S01]  /*a650*/  F2FP.TF32.F32.PACK_B R57, R57 ;  /* 0x00000039ff39723e */ /* 0x000fe200024050ff */
[----:B------:R-:W-:Y:S01]  /*a660*/  @P0 IMAD.MOV.U32 R7, RZ, RZ, R15 ;  /* 0x000000ffff070224 */ /* 0x000fe200078e000f */
[----:B------:R-:W-:Y:S01]  /*a670*/  F2FP.TF32.F32.PACK_B R59, R59 ;  /* 0x0000003bff3b723e */ /* 0x000fe200024050ff */
[-C--:B------:R-:W-:Y:S01]  /*a680*/  FMUL R83, R83, R154.reuse ;  /* 0x0000009a53537220 */ /* 0x080fe20000400000 */
[----:B------:R-:W-:Y:S01]  /*a690*/  F2FP.TF32.F32.PACK_B R61, R61 ;  /* 0x0000003dff3d723e */ /* 0x000fe200024050ff */
[-C--:B-1----:R-:W-:Y:S01]  /*a6a0*/  FMUL R21, R84, R154.reuse ;  /* 0x0000009a54157220 */ /* 0x082fe20000400000 */
[----:B------:R0:W-:Y:S01]  /*a6b0*/  @P0 STG.E desc[UR36][R6.64+0x60], R3 ;  /* 0x0000600306000986 */ /* 0x0001e2000c101924 */
[----:B------:R-:W-:Y:S01]  /*a6c0*/  ISETP.GT.AND P0, PT, R0, 0x20, P2 ;  /* 0x000000200000780c */ /* 0x000fe20001704270 */
[-C--:B------:R-:W-:Y:S01]  /*a6d0*/  FMUL R85, R85, R154.reuse ;  /* 0x0000009a55557220 */ /* 0x080fe20000400000 */
[----:B------:R-:W-:Y:S01]  /*a6e0*/  F2FP.TF32.F32.PACK_B R63, R63 ;  /* 0x0000003fff3f723e */ /* 0x000fe200024050ff */
[----:B------:R-:W-:Y:S01]  /*a6f0*/  FMUL R87, R87, R154 ;  /* 0x0000009a57577220 */ /* 0x000fe20000400000 */
[----:B------:R-:W-:-:S02]  /*a700*/  F2FP.TF32.F32.PACK_B R65, R65 ;  /* 0x00000041ff41723e */ /* 0x000fc400024050ff */
[----:B------:R-:W-:Y:S02]  /*a710*/  F2FP.TF32.F32.PACK_B R67, R67 ;  /* 0x00000043ff43723e */ /* 0x000fe400024050ff */
[----:B------:R-:W-:Y:S02]  /*a720*/  F2FP.TF32.F32.PACK_B R69, R69 ;  /* 0x00000045ff45723e */ /* 0x000fe400024050ff */
[----:B------:R-:W-:Y:S01]  /*a730*/  F2FP.TF32.F32.PACK_B R71, R71 ;  /* 0x00000047ff47723e */ /* 0x000fe200024050ff */
[----:B0-----:R-:W-:Y:S02]  /*a740*/  @P4 IMAD.MOV.U32 R6, RZ, RZ, R14 ;  /* 0x000000ffff064224 */ /* 0x001fe400078e000e */
[----:B------:R-:W-:Y:S01]  /*a750*/  FMUL R3, R44, R154 ;  /* 0x0000009a2c037220 */ /* 0x000fe20000400000 */
[----:B------:R-:W-:Y:S01]  /*a760*/  @P4 IMAD.MOV.U32 R7, RZ, RZ, R15 ;  /* 0x000000ffff074224 */ /* 0x000fe200078e000f */
[----:B------:R-:W-:Y:S02]  /*a770*/  F2FP.TF32.F32.PACK_B R73, R73 ;  /* 0x00000049ff49723e */ /* 0x000fe400024050ff */
[----:B------:R-:W-:-:S02]  /*a780*/  F2FP.TF32.F32.PACK_B R75, R75 ;  /* 0x0000004bff4b723e */ /* 0x000fc400024050ff */
[----:B------:R0:W-:Y:S01]  /*a790*/  @P4 STG.E desc[UR36][R6.64+0x64], R39 ;  /* 0x0000642706004986 */ /* 0x0001e2000c101924 */
[C---:B------:R-:W-:Y:S02]  /*a7a0*/  ISETP.GT.AND P4, PT, R0.reuse, 0x21, P2 ;  /* 0x000000210000780c */ /* 0x040fe40001784270 */
[----:B------:R-:W-:Y:S01]  /*a7b0*/  F2FP.TF32.F32.PACK_B R3, R3 ;  /* 0x00000003ff03723e */ /* 0x000fe200024050ff */
[----:B------:R1:W-:Y:S01]  /*a7c0*/  @P5 STG.E desc[UR36][R4.64+0x80], R9 ;  /* 0x0000800904005986 */ /* 0x0003e2000c101924 */
[C---:B------:R-:W-:Y:S02]  /*a7d0*/  ISETP.GT.AND P5, PT, R0.reuse, 0x28, P1 ;  /* 0x000000280000780c */ /* 0x040fe40000fa4270 */
[----:B------:R-:W-:Y:S01]  /*a7e0*/  F2FP.TF32.F32.PACK_B R77, R77 ;  /* 0x0000004dff4d723e */ /* 0x000fe200024050ff */
[----:B------:R-:W-:Y:S01]  /*a7f0*/  @P3 STG.E desc[UR36][R4.64+0x84], R41 ;  /* 0x0000842904003986 */ /* 0x000fe2000c101924 */
[----:B------:R-:W-:Y:S02]  /*a800*/  ISETP.GT.AND P3, PT, R0, 0x29, P1 ;  /* 0x000000290000780c */ /* 0x000fe40000f64270 */
[----:B------:R-:W-:Y:S01]  /*a810*/  F2FP.TF32.F32.PACK_B R79, R79 ;  /* 0x0000004fff4f723e */ /* 0x000fe200024050ff */
[----:B0-----:R-:W-:Y:S01]  /*a820*/  @P0 IMAD.MOV.U32 R6, RZ, RZ, R14 ;  /* 0x000000ffff060224 */ /* 0x001fe200078e000e */
[----:B------:R-:W-:Y:S01]  /*a830*/  F2FP.TF32.F32.PACK_B R13, R13 ;  /* 0x0000000dff0d723e */ /* 0x000fe200024050ff */
[----:B------:R-:W-:Y:S01]  /*a840*/  @P0 IMAD.MOV.U32 R7, RZ, RZ, R15 ;  /* 0x000000ffff070224 */ /* 0x000fe200078e000f */
[----:B------:R-:W-:Y:S01]  /*a850*/  F2FP.TF32.F32.PACK_B R81, R81 ;  /* 0x00000051ff51723e */ /* 0x000fe200024050ff */
[----:B-1----:R-:W-:Y:S01]  /*a860*/  FMUL R9, R46, R154 ;  /* 0x0000009a2e097220 */ /* 0x002fe20000400000 */
[----:B------:R-:W-:-:S02]  /*a870*/  F2FP.TF32.F32.PACK_B R83, R83 ;  /* 0x00000053ff53723e */ /* 0x000fc400024050ff */
[----:B------:R0:W-:Y:S01]  /*a880*/  @P0 STG.E desc[UR36][R6.64+0x80], R11 ;  /* 0x0000800b06000986 */ /* 0x0001e2000c101924 */
[----:B------:R-:W-:Y:S02]  /*a890*/  ISETP.GT.AND P0, PT, R0, 0x28, P2 ;  /* 0x000000280000780c */ /* 0x000fe40001704270 */
[----:B------:R-:W-:Y:S02]  /*a8a0*/  F2FP.TF32.F32.PACK_B R9, R9 ;  /* 0x00000009ff09723e */ /* 0x000fe400024050ff */
[----:B------:R-:W-:Y:S02]  /*a8b0*/  F2FP.TF32.F32.PACK_B R21, R21 ;  /* 0x00000015ff15723e */ /* 0x000fe400024050ff */
[----:B------:R-:W-:Y:S02]  /*a8c0*/  F2FP.TF32.F32.PACK_B R85, R85 ;  /* 0x00000055ff55723e */ /* 0x000fe400024050ff */
[----:B------:R-:W-:Y:S01]  /*a8d0*/  F2FP.TF32.F32.PACK_B R87, R87 ;  /* 0x00000057ff57723e */ /* 0x000fe200024050ff */
[----:B0-----:R-:W-:-:S02]  /*a8e0*/  @P4 IMAD.MOV.U32 R6, RZ, RZ, R14 ;  /* 0x000000ffff064224 */ /* 0x001fc400078e000e */
[----:B------:R-:W-:Y:S01]  /*a8f0*/  FMUL R11, R48, R154 ;  /* 0x0000009a300b7220 */ /* 0x000fe20000400000 */
[----:B------:R-:W-:-:S04]  /*a900*/  @P4 IMAD.MOV.U32 R7, RZ, RZ, R15 ;  /* 0x000000ffff074224 */ /* 0x000fc800078e000f */
[----:B------:R-:W-:Y:S01]  /*a910*/  F2FP.TF32.F32.PACK_B R11, R11 ;  /* 0x0000000bff0b723e */ /* 0x000fe200024050ff */
[----:B------:R0:W-:Y:S01]  /*a920*/  @P4 STG.E desc[UR36][R6.64+0x84], R43 ;  /* 0x0000842b06004986 */ /* 0x0001e2000c101924 */
[----:B------:R-:W-:-:S03]  /*a930*/  ISETP.GT.AND P4, PT, R0, 0x29, P2 ;  /* 0x000000290000780c */ /* 0x000fc60001784270 */
[----:B------:R1:W-:Y:S01]  /*a940*/  @P5 STG.E desc[UR36][R4.64+0xa0], R3 ;  /* 0x0000a00304005986 */ /* 0x0003e2000c101924 */
[----:B------:R-:W-:-:S03]  /*a950*/  ISETP.GT.AND P5, PT, R0, 0x30, P1 ;  /* 0x000000300000780c */ /* 0x000fc60000fa4270 */
[----:B------:R-:W-:Y:S01]  /*a960*/  @P3 STG.E desc[UR36][R4.64+0xa4], R45 ;  /* 0x0000a42d04003986 */ /* 0x000fe2000c101924 */
[----:B------:R-:W-:Y:S01]  /*a970*/  ISETP.GT.AND P3, PT, R0, 0x31, P1 ;  /* 0x000000310000780c */ /* 0x000fe20000f64270 */
[----:B0-----:R-:W-:Y:S02]  /*a980*/  @P0 IMAD.MOV.U32 R6, RZ, RZ, R14 ;  /* 0x000000ffff060224 */ /* 0x001fe400078e000e */
[----:B------:R-:W-:Y:S02]  /*a990*/  @P0 IMAD.MOV.U32 R7, RZ, RZ, R15 ;  /* 0x000000ffff070224 */ /* 0x000fe400078e000f */
[----:B-1----:R-:W-:-:S03]  /*a9a0*/  FMUL R3, R50, R154 ;  /* 0x0000009a32037220 */ /* 0x002fc60000400000 */
[----:B------:R0:W-:Y:S01]  /*a9b0*/  @P0 STG.E desc[UR36][R6.64+0xa0], R9 ;  /* 0x0000a00906000986 */ /* 0x0001e2000c101924 */
[----:B------:R-:W-:Y:S02]  /*a9c0*/  ISETP.GT.AND P0, PT, R0, 0x30, P2 ;  /* 0x000000300000780c */ /* 0x000fe40001704270 */
[----:B------:R-:W-:Y:S01]  /*a9d0*/  F2FP.TF32.F32.PACK_B R3, R3 ;  /* 0x00000003ff03723e */ /* 0x000fe200024050ff */
[----:B0-----:R-:W-:Y:S02]  /*a9e0*/  @P4 IMAD.MOV.U32 R6, RZ, RZ, R14 ;  /* 0x000000ffff064224 */ /* 0x001fe400078e000e */
        /* <DEDUP_REMOVED lines=69> */
[----:B------:R-:W-:Y:S01]  /*ae40*/  @P3 STG.E desc[UR36][R4.64+0x144], R65 ;  /* 0x0001444104003986 */ /* 0x000fe2000c101924 */
[----:B------:R-:W-:-:S03]  /*ae50*/  ISETP.GT.AND P3, PT, R0, 0x59, P1 ;  /* 0x000000590000780c */ /* 0x000fc60000f64270 */
[----:B------:R1:W-:Y:S01]  /*ae60*/  @P5 STG.E desc[UR36][R4.64+0x140], R9 ;  /* 0x0001400904005986 */ /* 0x0003e2000c101924 */
[----:B------:R-:W-:Y:S01]  /*ae70*/  ISETP.GT.AND P5, PT, R0, 0x58, P1 ;  /* 0x000000580000780c */ /* 0x000fe20000fa4270 */
[----:B0-----:R-:W-:Y:S02]  /*ae80*/  @P0 IMAD.MOV.U32 R6, RZ, RZ, R14 ;  /* 0x000000ffff060224 */ /* 0x001fe400078e000e */
[----:B------:R-:W-:-:S05]  /*ae90*/  @P0 IMAD.MOV.U32 R7, RZ, RZ, R15 ;  /* 0x000000ffff070224 */ /* 0x000fca00078e000f */
[----:B------:R0:W-:Y:S01]  /*aea0*/  @P0 STG.E desc[UR36][R6.64+0x140], R11 ;  /* 0x0001400b06000986 */ /* 0x0001e2000c101924 */
[----:B------:R-:W-:Y:S01]  /*aeb0*/  ISETP.GT.AND P0, PT, R0, 0x58, P2 ;  /* 0x000000580000780c */ /* 0x000fe20001704270 */
[----:B-1----:R-:W-:-:S05]  /*aec0*/  FMUL R9, R70, R154 ;  /* 0x0000009a46097220 */ /* 0x002fca0000400000 */
        /* <DEDUP_REMOVED lines=50> */
[----:B------:R-:W-:-:S05]  /*b1f0*/  @P4 IMAD.MOV.U32 R7, RZ, RZ, R15 ;  /* 0x000000ffff074224 */ /* 0x000fca00078e000f */
[----:B------:R0:W-:Y:S01]  /*b200*/  @P4 STG.E desc[UR36][R6.64+0x1a4], R79 ;  /* 0x0001a44f06004986 */ /* 0x0001e2000c101924 */
[----:B------:R-:W-:-:S03]  /*b210*/  ISETP.GT.AND P4, PT, R0, 0x71, P2 ;  /* 0x000000710000780c */ /* 0x000fc60001784270 */
[----:B------:R-:W-:Y:S01]  /*b220*/  @P3 STG.E desc[UR36][R4.64+0x1c0], R13 ;  /* 0x0001c00d04003986 */ /* 0x000fe2000c101924 */
[C---:B------:R-:W-:Y:S02]  /*b230*/  ISETP.GT.AND P3, PT, R0.reuse, 0x78, P1 ;  /* 0x000000780000780c */ /* 0x040fe40000f64270 */
[C---:B------:R-:W-:Y:S01]  /*b240*/  ISETP.GT.AND P1, PT, R0.reuse, 0x79, P1 ;  /* 0x000000790000780c */ /* 0x040fe20000f24270 */
[----:B------:R-:W-:Y:S01]  /*b250*/  @P5 STG.E desc[UR36][R4.64+0x1c4], R81 ;  /* 0x0001c45104005986 */ /* 0x000fe2000c101924 */
[C---:B------:R-:W-:Y:S02]  /*b260*/  ISETP.GT.AND P5, PT, R0.reuse, 0x78, P2 ;  /* 0x000000780000780c */ /* 0x040fe400017a4270 */
[----:B------:R-:W-:Y:S01]  /*b270*/  ISETP.GT.AND P2, PT, R0, 0x79, P2 ;  /* 0x000000790000780c */ /* 0x000fe20001744270 */
[----:B0-----:R-:W-:Y:S02]  /*b280*/  @P0 IMAD.MOV.U32 R6, RZ, RZ, R14 ;  /* 0x000000ffff060224 */ /* 0x001fe400078e000e */
[----:B------:R-:W-:-:S05]  /*b290*/  @P0 IMAD.MOV.U32 R7, RZ, RZ, R15 ;  /* 0x000000ffff070224 */ /* 0x000fca00078e000f */
[----:B------:R0:W-:Y:S02]  /*b2a0*/  @P0 STG.E desc[UR36][R6.64+0x1c0], R3 ;  /* 0x0001c00306000986 */ /* 0x0001e4000c101924 */
[----:B0-----:R-:W-:Y:S02]  /*b2b0*/  @P4 IMAD.MOV.U32 R6, RZ, RZ, R14 ;  /* 0x000000ffff064224 */ /* 0x001fe400078e000e */
[----:B------:R-:W-:-:S05]  /*b2c0*/  @P4 IMAD.MOV.U32 R7, RZ, RZ, R15 ;  /* 0x000000ffff074224 */ /* 0x000fca00078e000f */
[----:B------:R-:W-:Y:S04]  /*b2d0*/  @P4 STG.E desc[UR36][R6.64+0x1c4], R83 ;  /* 0x0001c45306004986 */ /* 0x000fe8000c101924 */
[----:B------:R-:W-:Y:S04]  /*b2e0*/  @P3 STG.E desc[UR36][R4.64+0x1e0], R21 ;  /* 0x0001e01504003986 */ /* 0x000fe8000c101924 */
[----:B------:R0:W-:Y:S02]  /*b2f0*/  @P1 STG.E desc[UR36][R4.64+0x1e4], R85 ;  /* 0x0001e45504001986 */ /* 0x0001e4000c101924 */
[----:B0-----:R-:W-:-:S02]  /*b300*/  @P5 IMAD.MOV.U32 R4, RZ, RZ, R14 ;  /* 0x000000ffff045224 */ /* 0x001fc400078e000e */
[----:B------:R-:W-:-:S05]  /*b310*/  @P5 IMAD.MOV.U32 R5, RZ, RZ, R15 ;  /* 0x000000ffff055224 */ /* 0x000fca00078e000f */
[----:B------:R0:W-:Y:S04]  /*b320*/  @P5 STG.E desc[UR36][R4.64+0x1e0], R9 ;  /* 0x0001e00904005986 */ /* 0x0001e8000c101924 */
[----:B------:R0:W-:Y:S02]  /*b330*/  @P2 STG.E desc[UR36][R14.64+0x1e4], R87 ;  /* 0x0001e4570e002986 */ /* 0x0001e4000c101924 */
.L_x_280:
[----:B------:R-:W-:Y:S05]  /*b340*/  BSYNC B0 ;  /* 0x0000000000007941 */ /* 0x000fea0003800000 */
.L_x_28:
[----:B------:R-:W-:Y:S01]  /*b350*/  ULDC UR4, c[0x0][0xc] ;  /* 0x0000030000047ab9 */ /* 0x000fe20000000800 */
[----:B------:R-:W-:Y:S01]  /*b360*/  ULDC UR5, c[0x0][0x10] ;  /* 0x0000040000057ab9 */ /* 0x000fe20000000800 */
[----:B---3--:R-:W3:Y:S01]  /*b370*/  LDC R3, c[0x0][0x14] ;  /* 0x00000500ff037b82 */ /* 0x008ee20000000800 */
[----:B------:R-:W-:Y:S01]  /*b380*/  UIMAD.WIDE.U32 UR4, UR4, UR5, URZ ;  /* 0x00000005040472a5 */ /* 0x000fe2000f8e003f */
[----:B------:R-:W-:Y:S01]  /*b390*/  PRMT R0, RZ, 0x7610, R0 ;  /* 0x00007610ff007816 */ /* 0x000fe20000000000 */
[----:B------:R-:W-:Y:S02]  /*b3a0*/  IMAD.MOV.U32 R153, RZ, RZ, -0x1 ;  /* 0xffffffffff997424 */ /* 0x000fe400078e00ff */
[----:B------:R-:W-:Y:S02]  /*b3b0*/  IMAD.MOV.U32 R23, RZ, RZ, -0x1 ;  /* 0xffffffffff177424 */ /* 0x000fe400078e00ff */
[----:B---3--:R-:W-:-:S04]  /*b3c0*/  IMAD.WIDE.U32 R16, R3, UR4, R16 ;  /* 0x0000000403107c25 */ /* 0x008fc8000f8e0010 */
[----:B------:R-:W-:Y:S01]  /*b3d0*/  IMAD R3, R3, UR5, RZ ;  /* 0x0000000503037c24 */ /* 0x000fe2000f8e02ff */
[----:B------:R-:W-:Y:S02]  /*b3e0*/  ULDC.64 UR4, c[0x0][0x650] ;  /* 0x0001940000047ab9 */ /* 0x000fe40000000a00 */
[----:B------:R-:W-:Y:S01]  /*b3f0*/  ISETP.GE.U32.AND P0, PT, R16, UR4, PT ;  /* 0x0000000410007c0c */ /* 0x000fe2000bf06070 */
[----:B------:R-:W-:-:S05]  /*b400*/  IMAD.IADD R17, R17, 0x1, R3 ;  /* 0x0000000111117824 */ /* 0x000fca00078e0203 */
[----:B------:R-:W-:-:S13]  /*b410*/  ISETP.GE.U32.AND.EX P0, PT, R17, UR5, PT, P0 ;  /* 0x0000000511007c0c */ /* 0x000fda000bf06100 */
[----:B------:R-:W-:Y:S05]  /*b420*/  @P0 BRA `(.L_x_281) ;  /* 0x0000000400640947 */ /* 0x000fea0003800000 */
[----:B------:R-:W3:Y:S01]  /*b430*/  S2R R12, SR_CTAID.X ;  /* 0x00000000000c7919 */ /* 0x000ee20000002500 */
[----:B0-2---:R-:W0:Y:S01]  /*b440*/  LDC.64 R10, c[0x0][0x628] ;  /* 0x00018a00ff0a7b82 */ /* 0x005e220000000a00 */
[----:B------:R-:W-:Y:S01]  /*b450*/  ULDC UR4, c[0x0][0x150] ;  /* 0x0000540000047ab9 */ /* 0x000fe20000000800 */
[----:B------:R-:W-:Y:S01]  /*b460*/  IMAD.MOV.U32 R8, RZ, RZ, R16 ;  /* 0x000000ffff087224 */ /* 0x000fe200078e0010 */
[----:B------:R-:W2:Y:S01]  /*b470*/  S2R R24, SR_CTAID.Y ;  /* 0x0000000000187919 */ /* 0x000ea20000002600 */
[----:B------:R-:W-:-:S04]  /*b480*/  IMAD.MOV.U32 R9, RZ, RZ, R17 ;  /* 0x000000ffff097224 */ /* 0x000fc800078e0011 */
[----:B------:R-:W1:Y:S08]  /*b490*/  LDC R21, c[0x0][0x144] ;  /* 0x00005100ff157b82 */ /* 0x000e700000000800 */
[----:B------:R-:W1:Y:S08]  /*b4a0*/  LDC R0, c[0x0][0x630] ;  /* 0x00018c00ff007b82 */ /* 0x000e700000000800 */
[----:B------:R-:W1:Y:S01]  /*b4b0*/  LDC.64 R14, c[0x0][0x620] ;  /* 0x00018800ff0e7b82 */ /* 0x000e620000000a00 */
[----:B0-----:R-:W-:-:S04]  /*b4c0*/  ISETP.NE.U32.AND P0, PT, R10, RZ, PT ;  /* 0x000000ff0a00720c */ /* 0x001fc80003f05070 */
[----:B------:R-:W-:Y:S02]  /*b4d0*/  ISETP.NE.AND.EX P0, PT, R11, RZ, PT, P0 ;  /* 0x000000ff0b00720c */ /* 0x000fe40003f05300 */
[----:B---3--:R-:W-:-:S05]  /*b4e0*/  I2FP.F32.U32 R3, R12 ;  /* 0x0000000c00037245 */ /* 0x008fca0000201000 */
[----:B------:R-:W-:-:S04]  /*b4f0*/  FMUL R3, R3, UR4 ;  /* 0x0000000403037c20 */ /* 0x000fc80008400000 */
[----:B------:R0:W3:Y:S02]  /*b500*/  F2I.U32.TRUNC.NTZ R20, R3 ;  /* 0x0000000300147305 */ /* 0x0000e4000020f000 */
[----:B--2---:R-:W-:Y:S05]  /*b510*/  @!P0 BRA `(.L_x_282) ;  /* 0x0000000000288947 */ /* 0x004fea0003800000 */
[----:B0-----:R-:W0:Y:S02]  /*b520*/  LDC R3, c[0x0][0x634] ;  /* 0x00018d00ff037b82 */ /* 0x001e240000000800 */
        /* <DEDUP_REMOVED lines=9> */
.L_x_282:
[----:B------:R-:W2:Y:S01]  /*b5c0*/  LDC.64 R28, c[0x0][0x640] ;  /* 0x00019000ff1c7b82 */ /* 0x000ea20000000a00 */
[-CC-:B-1----:R-:W-:Y:S01]  /*b5d0*/  SHF.R.U64 R23, R8, R0.reuse, R9.reuse ;  /* 0x0000000008177219 */ /* 0x182fe20000001209 */
[----:B---3--:R-:W-:Y:S01]  /*b5e0*/  IMAD.MOV R20, RZ, RZ, -R20 ;  /* 0x000000ffff147224 */ /* 0x008fe200078e0a14 */
[----:B------:R-:W-:Y:S01]  /*b5f0*/  SHF.R.U32.HI R0, RZ, R0, R9 ;  /* 0x00000000ff007219 */ /* 0x000fe20000011609 */
[----:B------:R-:W-:Y:S01]  /*b600*/  ULDC UR4, c[0x0][0x154] ;  /* 0x0000550000047ab9 */ /* 0x000fe20000000800 */
[----:B0-----:R-:W-:Y:S01]  /*b610*/  IADD3 R3, P0, RZ, -R23, RZ ;  /* 0x80000017ff037210 */ /* 0x001fe20007f1e0ff */
[----:B------:R-:W-:Y:S02]  /*b620*/  IMAD R21, R21, R20, R12 ;  /* 0x0000001415157224 */ /* 0x000fe400078e020c */
[----:B------:R-:W0:Y:S01]  /*b630*/  LDC R6, c[0x0][0x618] ;  /* 0x00018600ff067b82 */ /* 0x000e220000000800 */
[----:B------:R-:W-:Y:S02]  /*b640*/  IMAD.MOV.U32 R7, RZ, RZ, 0x1 ;  /* 0x00000001ff077424 */ /* 0x000fe400078e00ff */
[----:B------:R-:W-:-:S04]  /*b650*/  IMAD.X R5, RZ, RZ, ~R0, P0 ;  /* 0x000000ffff057224 */ /* 0x000fc800000e0e00 */
[-C--:B------:R-:W-:Y:S01]  /*b660*/  IMAD R0, R5, R14.reuse, RZ ;  /* 0x0000000e05007224 */ /* 0x080fe200078e02ff */
[----:B------:R-:W1:Y:S01]  /*b670*/  LDC R8, c[0x0][0x608] ;  /* 0x00018200ff087b82 */ /* 0x000e620000000800 */
[----:B------:R-:W-:-:S04]  /*b680*/  IMAD.WIDE.U32 R4, R3, R14, R16 ;  /* 0x0000000e03047225 */ /* 0x000fc800078e0010 */
[----:B------:R-:W-:Y:S01]  /*b690*/  IMAD R3, R3, R15, R0 ;  /* 0x0000000f03037224 */ /* 0x000fe200078e0200 */
[----:B------:R-:W-:Y:S02]  /*b6a0*/  I2FP.F32.U32 R0, R24 ;  /* 0x0000001800007245 */ /* 0x000fe40000201000 */
[----:B------:R-:W3:Y:S01]  /*b6b0*/  LDC R26, c[0x0][0x658] ;  /* 0x00019600ff1a7b82 */ /* 0x000ee20000000800 */
[----:B------:R-:W-:Y:S01]  /*b6c0*/  IMAD.IADD R3, R5, 0x1, R3 ;  /* 0x0000000105037824 */ /* 0x000fe200078e0203 */
[----:B--2---:R-:W-:Y:S01]  /*b6d0*/  ISETP.NE.U32.AND P0, PT, R28, RZ, PT ;  /* 0x000000ff1c00720c */ /* 0x004fe20003f05070 */
[----:B------:R-:W-:Y:S01]  /*b6e0*/  FMUL R0, R0, UR4 ;  /* 0x0000000400007c20 */ /* 0x000fe20008400000 */
[----:B------:R-:W-:Y:S02]  /*b6f0*/  IMAD.MOV.U32 R5, RZ, RZ, -0x1 ;  /* 0xffffffffff057424 */ /* 0x000fe400078e00ff */
[----:B------:R-:W-:Y:S01]  /*b700*/  ISETP.NE.AND.EX P0, PT, R29, RZ, PT, P0 ;  /* 0x000000ff1d00720c */ /* 0x000fe20003f05300 */
[----:B------:R2:W2:Y:S01]  /*b710*/  F2I.U32.TRUNC.NTZ R13, R0 ;  /* 0x00000000000d7305 */ /* 0x0004a2000020f000 */
[----:B------:R-:W2:Y:S01]  /*b720*/  LDC R15, c[0x0][0x148] ;  /* 0x00005200ff0f7b82 */ /* 0x000ea20000000800 */
[----:B0-----:R-:W-:-:S02]  /*b730*/  SHF.R.U64 R12, R4, R6, R3 ;  /* 0x00000006040c7219 */ /* 0x001fc40000001203 */
[----:B------:R-:W-:-:S05]  /*b740*/  SHF.R.U32.HI R3, RZ, R6, R3 ;  /* 0x00000006ff037219 */ /* 0x000fca0000011603 */
[----:B------:R-:W0:Y:S01]  /*b750*/  LDC R20, c[0x0][0x600] ;  /* 0x00018000ff147b82 */ /* 0x000e220000000800 */
[-CC-:B-1----:R-:W-:Y:S02]  /*b760*/  SHF.R.U64 R10, R12, R8.reuse, R3.reuse ;  /* 0x000000080c0a7219 */ /* 0x182fe40000001203 */
[----:B------:R-:W-:-:S05]  /*b770*/  SHF.R.U32.HI R3, RZ, R8, R3 ;  /* 0x00000008ff037219 */ /* 0x000fca0000011603 */
[----:B------:R-:W1:Y:S01]  /*b780*/  LDC R27, c[0x0][0x648] ;  /* 0x00019200ff1b7b82 */ /* 0x000e620000000800 */
[-C--:B---3--:R-:W-:Y:S02]  /*b790*/  SHF.L.U32 R4, R5, R26.reuse, RZ ;  /* 0x0000001a05047219 */ /* 0x088fe400000006ff */
[--C-:B------:R-:W-:Y:S02]  /*b7a0*/  SHF.R.U64 R14, R10, R26, R3.reuse ;  /* 0x0000001a0a0e7219 */ /* 0x100fe40000001203 */
[----:B------:R-:W-:Y:S02]  /*b7b0*/  LOP3.LUT R25, RZ, R4, RZ, 0x33, !PT ;  /* 0x00000004ff197212 */ /* 0x000fe400078e33ff */
[-C--:B------:R-:W-:Y:S01]  /*b7c0*/  SHF.R.U32.HI R5, RZ, R26.reuse, R3 ;  /* 0x0000001aff057219 */ /* 0x080fe20000011603 */
[----:B------:R-:W3:Y:S01]  /*b7d0*/  LDC R30, c[0x0][0x638] ;  /* 0x00018e00ff1e7b82 */ /* 0x000ee20000000800 */
[----:B------:R-:W-:Y:S01]  /*b7e0*/  SHF.L.U32 R152, R7, R26, RZ ;  /* 0x0000001a07987219 */ /* 0x000fe200000006ff */
[----:B------:R-:W-:-:S06]  /*b7f0*/  IMAD.MOV.U32 R4, RZ, RZ, R14 ;  /* 0x000000ffff047224 */ /* 0x000fcc00078e000e */
[----:B------:R-:W0:Y:S01]  /*b800*/  LDC R31, c[0x0][0x610] ;  /* 0x00018400ff1f7b82 */ /* 0x000e220000000800 */
[----:B------:R-:W-:Y:S05]  /*b810*/  @!P0 BRA `(.L_x_283) ;  /* 0x0000000000288947 */ /* 0x000fea0003800000 */
[----:B------:R-:W4:Y:S02]  /*b820*/  LDC R3, c[0x0][0x64c] ;  /* 0x00019300ff037b82 */ /* 0x000f240000000800 */
[----:B----4-:R-:W-:-:S05]  /*b830*/  IADD3 R3, P0, R14, R3, RZ ;  /* 0x000000030e037210 */ /* 0x010fca0007f1e0ff */
        /* <DEDUP_REMOVED lines=8> */
.L_x_283:
[----:B------:R-:W-:Y:S01]  /*b8c0*/  ISETP.NE.AND P0, PT, R2, 0x1, PT ;  /* 0x000000010200780c */ /* 0x000fe20003f05270 */
[----:B0-----:R-:W-:Y:S01]  /*b8d0*/  VIADD R7, R20, 0xffffffff ;  /* 0xffffffff14077836 */ /* 0x001fe20000000000 */
[----:B-12---:R-:W-:Y:S01]  /*b8e0*/  SHF.R.U64 R0, R4, R27, R5 ;  /* 0x0000001b04007219 */ /* 0x006fe20000001205 */
[----:B------:R-:W-:Y:S01]  /*b8f0*/  IMAD.MOV R13, RZ, RZ, -R13 ;  /* 0x000000ffff0d7224 */ /* 0x000fe200078e0a0d */
[----:B------:R-:W-:Y:S01]  /*b900*/  LOP3.LUT R5, R10, R25, RZ, 0xc0, !PT ;  /* 0x000000190a057212 */ /* 0x000fe200078ec0ff */
[----:B------:R-:W-:Y:S02]  /*b910*/  IMAD.MOV.U32 R4, RZ, RZ, 0x1 ;  /* 0x00000001ff047424 */ /* 0x000fe400078e00ff */
[----:B------:R-:W-:Y:S02]  /*b920*/  IMAD.MOV R3, RZ, RZ, -R0 ;  /* 0x000000ffff037224 */ /* 0x000fe400078e0a00 */
[----:B------:R-:W-:Y:S01]  /*b930*/  IMAD R152, R152, R0, R5 ;  /* 0x0000000098987224 */ /* 0x000fe200078e0205 */
[----:B------:R-:W-:Y:S01]  /*b940*/  LOP3.LUT R5, R12, R7, RZ, 0xc0, !PT ;  /* 0x000000070c057212 */ /* 0x000fe200078ec0ff */
[----:B---3--:R-:W-:-:S02]  /*b950*/  IMAD R0, R3, R30, R14 ;  /* 0x0000001e03007224 */ /* 0x008fc400078e020e */
[----:B------:R-:W-:Y:S02]  /*b960*/  @P0 IMAD R21, R15, R13, R24 ;  /* 0x0000000d0f150224 */ /* 0x000fe400078e0218 */
[----:B------:R-:W-:Y:S01]  /*b970*/  IMAD R3, R0, R20, R5 ;  /* 0x0000001400037224 */ /* 0x000fe200078e0205 */
[----:B------:R-:W-:Y:S01]  /*b980*/  PRMT R0, R4, 0x7610, R0 ;  /* 0x0000761004007816 */ /* 0x000fe20000000000 */
[----:B------:R-:W-:-:S05]  /*b990*/  IMAD R152, R152, R31, R21 ;  /* 0x0000001f98987224 */ /* 0x000fca00078e0215 */
[----:B------:R-:W-:Y:S02]  /*b9a0*/  SEL R153, R3, R152, !P0 ;  /* 0x0000009803997207 */ /* 0x000fe40004000000 */
[----:B------:R-:W-:-:S07]  /*b9b0*/  SEL R152, R152, R3, !P0 ;  /* 0x0000000398987207 */ /* 0x000fce0004000000 */
.L_x_281:
[----:B------:R-:W-:-:S13]  /*b9c0*/  LOP3.LUT P0, RZ, R0, 0xff, RZ, 0xc0, !PT ;  /* 0x000000ff00ff7812 */ /* 0x000fda000780c0ff */
[----:B------:R-:W-:Y:S05]  /*b9d0*/  @P0 BRA `(.L_x_284) ;  /* 0xffffff54005c0947 */ /* 0x000fea000383ffff */
[----:B------:R-:W-:Y:S05]  /*b9e0*/  EXIT ;  /* 0x000000000000794d */ /* 0x000fea0003800000 */
.L_x_3:
[----:B0-----:R-:W-:Y:S01]  /*b9f0*/  ULDC.64 UR4, c[0x0][0x650] ;  /* 0x0001940000047ab9 */ /* 0x001fe20000000a00 */
        /* <DEDUP_REMOVED lines=25> */
.L_x_286:
[--C-:B------:R-:W-:Y:S01]  /*bb90*/  SHF.R.U64 R12, R10, R14, R11.reuse ;  /* 0x0000000e0a0c7219 */ /* 0x100fe2000000120b */
[----:B------:R-:W0:Y:S01]  /*bba0*/  LDC R22, c[0x0][0x618] ;  /* 0x00018600ff167b82 */ /* 0x000e220000000800 */
[----:B------:R-:W-:Y:S01]  /*bbb0*/  I2FP.F32.U32 R6, R4 ;  /* 0x0000000400067245 */ /* 0x000fe20000201000 */
[----:B------:R-:W-:Y:S01]  /*bbc0*/  ULDC UR4, c[0x0][0x150] ;  /* 0x0000540000047ab9 */ /* 0x000fe20000000800 */
[----:B------:R-:W-:Y:S02]  /*bbd0*/  SHF.R.U32.HI R5, RZ, R14, R11 ;  /* 0x0000000eff057219 */ /* 0x000fe4000001160b */
[----:B------:R-:W-:Y:S01]  /*bbe0*/  IADD3 R9, P0, RZ, -R12, RZ ;  /* 0x8000000cff097210 */ /* 0x000fe20007f1e0ff */
[----:B------:R-:W-:Y:S01]  /*bbf0*/  FMUL R11, R6, UR4 ;  /* 0x00000004060b7c20 */ /* 0x000fe20008400000 */
[----:B------:R-:W-:Y:S01]  /*bc00*/  ULDC UR4, c[0x0][0x154] ;  /* 0x0000550000047ab9 */ /* 0x000fe20000000800 */
[----:B------:R-:W1:Y:S02]  /*bc10*/  LDC.64 R24, c[0x0][0x640] ;  /* 0x00019000ff187b82 */ /* 0x000e640000000a00 */
[----:B------:R-:W-:-:S02]  /*bc20*/  IMAD.X R5, RZ, RZ, ~R5, P0 ;  /* 0x000000ffff057224 */ /* 0x000fc400000e0e05 */
[----:B------:R-:W2:Y:S01]  /*bc30*/  F2I.U32.TRUNC.NTZ R11, R11 ;  /* 0x0000000b000b7305 */ /* 0x000ea2000020f000 */
[----:B------:R-:W-:-:S03]  /*bc40*/  IMAD.WIDE.U32 R6, R9, R20, R16 ;  /* 0x0000001409067225 */ /* 0x000fc600078e0010 */
[----:B------:R-:W3:Y:S01]  /*bc50*/  LDC R13, c[0x0][0x144] ;  /* 0x00005100ff0d7b82 */ /* 0x000ee20000000800 */
[----:B------:R-:W-:-:S04]  /*bc60*/  IMAD R8, R5, R20, RZ ;  /* 0x0000001405087224 */ /* 0x000fc800078e02ff */
[----:B------:R-:W-:Y:S02]  /*bc70*/  IMAD R5, R9, R21, R8 ;  /* 0x0000001509057224 */ /* 0x000fe400078e0208 */
[----:B------:R-:W-:Y:S01]  /*bc80*/  IMAD.MOV.U32 R8, RZ, RZ, -0x1 ;  /* 0xffffffffff087424 */ /* 0x000fe200078e00ff */
[----:B------:R-:W4:Y:S01]  /*bc90*/  LDC R14, c[0x0][0x608] ;  /* 0x00018200ff0e7b82 */ /* 0x000f220000000800 */
[----:B------:R-:W-:Y:S01]  /*bca0*/  IMAD.IADD R5, R7, 0x1, R5 ;  /* 0x0000000107057824 */ /* 0x000fe200078e0205 */
[----:B------:R-:W-:-:S04]  /*bcb0*/  I2FP.F32.U32 R7, R3 ;  /* 0x0000000300077245 */ /* 0x000fc80000201000 */
[-C--:B0-----:R-:W-:Y:S01]  /*bcc0*/  SHF.R.U64 R10, R6, R22.reuse, R5 ;  /* 0x00000016060a7219 */ /* 0x081fe20000001205 */
[----:B--2---:R-:W-:Y:S01]  /*bcd0*/  IMAD.MOV R6, RZ, RZ, -R11 ;  /* 0x000000ffff067224 */ /* 0x004fe200078e0a0b */
[----:B------:R-:W0:Y:S01]  /*bce0*/  LDC R9, c[0x0][0x658] ;  /* 0x00019600ff097b82 */ /* 0x000e220000000800 */
[----:B-1----:R-:W-:Y:S01]  /*bcf0*/  ISETP.NE.U32.AND P0, PT, R24, RZ, PT ;  /* 0x000000ff1800720c */ /* 0x002fe20003f05070 */
[----:B------:R-:W-:Y:S01]  /*bd00*/  FMUL R7, R7, UR4 ;  /* 0x0000000407077c20 */ /* 0x000fe20008400000 */
[----:B------:R-:W-:Y:S02]  /*bd10*/  SHF.R.U32.HI R5, RZ, R22, R5 ;  /* 0x00000016ff057219 */ /* 0x000fe40000011605 */
[----:B------:R-:W-:-:S03]  /*bd20*/  ISETP.NE.AND.EX P0, PT, R25, RZ, PT, P0 ;  /* 0x000000ff1900720c */ /* 0x000fc60003f05300 */
[----:B------:R-:W1:Y:S01]  /*bd30*/  LDC R20, c[0x0][0x148] ;  /* 0x00005200ff147b82 */ /* 0x000e620000000800 */
[----:B---3--:R-:W-:Y:S02]  /*bd40*/  IMAD R23, R13, R6, R4 ;  /* 0x000000060d177224 */ /* 0x008fe400078e0204 */
[----:B------:R-:W-:-:S05]  /*bd50*/  IMAD.MOV.U32 R6, RZ, RZ, 0x1 ;  /* 0x00000001ff067424 */ /* 0x000fca00078e00ff */
[----:B------:R-:W2:Y:S01]  /*bd60*/  LDC R21, c[0x0][0x600] ;  /* 0x00018000ff157b82 */ /* 0x000ea20000000800 */
[-CC-:B----4-:R-:W-:Y:S02]  /*bd70*/  SHF.R.U64 R13, R10, R14.reuse, R5.reuse ;  /* 0x0000000e0a0d7219 */ /* 0x190fe40000001205 */
[----:B------:R-:W-:Y:S02]  /*bd80*/  SHF.R.U32.HI R4, RZ, R14, R5 ;  /* 0x0000000eff047219 */ /* 0x000fe40000011605 */
[----:B------:R3:W4:Y:S03]  /*bd90*/  F2I.U32.TRUNC.NTZ R14, R7 ;  /* 0x00000007000e7305 */ /* 0x000726000020f000 */
[----:B------:R-:W1:Y:S01]  /*bda0*/  LDC R26, c[0x0][0x648] ;  /* 0x00019200ff1a7b82 */ /* 0x000e620000000800 */
[-C--:B0-----:R-:W-:Y:S02]  /*bdb0*/  SHF.R.U64 R15, R13, R9.reuse, R4 ;  /* 0x000000090d0f7219 */ /* 0x081fe40000001204 */
[----:B------:R-:W-:-:S02]  /*bdc0*/  SHF.L.U32 R8, R8, R9, RZ ;  /* 0x0000000908087219 */ /* 0x000fc400000006ff */
[-C--:B------:R-:W-:Y:S01]  /*bdd0*/  SHF.R.U32.HI R5, RZ, R9.reuse, R4 ;  /* 0x00000009ff057219 */ /* 0x080fe20000011604 */
[----:B------:R-:W-:Y:S01]  /*bde0*/  IMAD.MOV.U32 R4, RZ, RZ, R15 ;  /* 0x000000ffff047224 */ /* 0x000fe200078e000f */
[----:B------:R-:W-:Y:S01]  /*bdf0*/  SHF.L.U32 R22, R6, R9, RZ ;  /* 0x0000000906167219 */ /* 0x000fe200000006ff */
[----:B------:R-:W0:Y:S01]  /*be00*/  LDC R27, c[0x0][0x638] ;  /* 0x00018e00ff1b7b82 */ /* 0x000e220000000800 */
[----:B------:R-:W-:-:S07]  /*be10*/  LOP3.LUT R28, RZ, R8, RZ, 0x33, !PT ;  /* 0x00000008ff1c7212 */ /* 0x000fce00078e33ff */
        /* <DEDUP_REMOVED lines=12> */
.L_x_287:
[----:B------:R-:W-:Y:S01]  /*bee0*/  ISETP.NE.AND P0, PT, R2, 0x1, PT ;  /* 0x000000010200780c */ /* 0x000fe20003f05270 */
[----:B--2---:R-:W-:Y:S01]  /*bef0*/  VIADD R7, R21, 0xffffffff ;  /* 0xffffffff15077836 */ /* 0x004fe20000000000 */
[----:B-1----:R-:W-:Y:S01]  /*bf00*/  SHF.R.U64 R5, R4, R26, R5 ;  /* 0x0000001a04057219 */ /* 0x002fe20000001205 */
[----:B------:R-:W-:Y:S01]  /*bf10*/  IMAD.MOV R14, RZ, RZ, -R14 ;  /* 0x000000ffff0e7224 */ /* 0x000fe200078e0a0e */
[----:B------:R-:W-:Y:S01]  /*bf20*/  LOP3.LUT R4, R13, R28, RZ, 0xc0, !PT ;  /* 0x0000001c0d047212 */ /* 0x000fe200078ec0ff */
[----:B------:R-:W-:Y:S01]  /*bf30*/  IMAD.MOV.U32 R8, RZ, RZ, R12 ;  /* 0x000000ffff087224 */ /* 0x000fe200078e000c */
[----:B------:R-:W-:Y:S01]  /*bf40*/  LOP3.LUT R10, R10, R7, RZ, 0xc0, !PT ;  /* 0x000000070a0a7212 */ /* 0x000fe200078ec0ff */
[----:B------:R-:W-:Y:S02]  /*bf50*/  IMAD.MOV R6, RZ, RZ, -R5 ;  /* 0x000000ffff067224 */ /* 0x000fe400078e0a05 */
[----:B------:R-:W-:-:S04]  /*bf60*/  IMAD R4, R22, R5, R4 ;  /* 0x0000000516047224 */ /* 0x000fc800078e0204 */
[----:B------:R-:W-:Y:S02]  /*bf70*/  @P0 IMAD R23, R20, R14, R3 ;  /* 0x0000000e14170224 */ /* 0x000fe400078e0203 */
[----:B0-----:R-:W-:Y:S02]  /*bf80*/  IMAD R3, R6, R27, R15 ;  /* 0x0000001b06037224 */ /* 0x001fe400078e020f */
[----:B------:R-:W-:Y:S02]  /*bf90*/  IMAD R7, R4, R29, R23 ;  /* 0x0000001d04077224 */ /* 0x000fe400078e0217 */
[----:B------:R-:W-:Y:S02]  /*bfa0*/  IMAD R4, R3, R21, R10 ;  /* 0x0000001503047224 */ /* 0x000fe400078e020a */
[----:B------:R-:W-:-:S03]  /*bfb0*/  IMAD.MOV.U32 R6, RZ, RZ, 0x1 ;  /* 0x00000001ff067424 */ /* 0x000fc600078e00ff */
[----:B------:R-:W-:Y:S02]  /*bfc0*/  SEL R9, R4, R7, !P0 ;  /* 0x0000000704097207 */ /* 0x000fe40004000000 */
[----:B------:R-:W-:-:S07]  /*bfd0*/  SEL R7, R7, R4, !P0 ;  /* 0x0000000407077207 */ /* 0x000fce0004000000 */
.L_x_285:
[----:B------:R-:W-:-:S08]  /*bfe0*/  NOP ;  /* 0x0000000000007918 */ /* 0x000fd00000000000 */
[----:B------:R-:W0:-:S00]  /*bff0*/  USETMAXREG.DEALLOC.CTAPOOL 0x28 ;  /* 0x00000028000079c8 */ /* 0x000e0000080e0500 */
[----:B0-----:R-:W-:-:S13]  /*c000*/  ISETP.NE.AND P0, PT, R0, RZ, PT ;  /* 0x000000ff0000720c */ /* 0x001fda0003f05270 */
[----:B------:R-:W-:Y:S05]  /*c010*/  @P0 EXIT ;  /* 0x000000000000094d */ /* 0x000fea0003800000 */
[----:B------:R-:W-:Y:S01]  /*c020*/  LOP3.LUT P0, RZ, R6, 0xff, RZ, 0xc0, !PT ;  /* 0x000000ff06ff7812 */ /* 0x000fe2000780c0ff */
[----:B------:R-:W-:Y:S02]  /*c030*/  IMAD.MOV.U32 R0, RZ, RZ, 0x1 ;  /* 0x00000001ff007424 */ /* 0x000fe400078e00ff */
[----:B------:R-:W-:-:S10]  /*c040*/  IMAD.MOV.U32 R12, RZ, RZ, RZ ;  /* 0x000000ffff0c7224 */ /* 0x000fd400078e00ff */
[----:B------:R-:W-:Y:S05]  /*c050*/  @!P0 BRA `(.L_x_288) ;  /* 0x0000000c00bc8947 */ /* 0x000fea0003800000 */
[----:B------:R-:W0:Y:S01]  /*c060*/  LDC R0, c[0x0][0x28c] ;  /* 0x0000a300ff007b82 */ /* 0x000e220000000800 */
[----:B------:R-:W-:Y:S01]  /*c070*/  ULDC UR21, c[0x0][0x658] ;  /* 0x0001960000157ab9 */ /* 0x000fe20000000800 */
[----:B------:R-:W-:Y:S01]  /*c080*/  UMOV UR5, 0xffffffff ;  /* 0xffffffff00057882 */ /* 0x000fe20000000000 */
[----:B------:R-:W-:Y:S01]  /*c090*/  ULDC UR4, c[0x0][0xc] ;  /* 0x0000030000047ab9 */ /* 0x000fe20000000800 */
[----:B------:R-:W-:Y:S01]  /*c0a0*/  USHF.L.U32 UR29, UR5, UR21, URZ ;  /* 0x00000015051d7299 */ /* 0x000fe2000800063f */
[C---:B------:R-:W-:Y:S01]  /*c0b0*/  LOP3.LUT P2, RZ, R18.reuse, 0x7f, RZ, 0xc0, !PT ;  /* 0x0000007f12ff7812 */ /* 0x040fe2000784c0ff */
[----:B------:R-:W-:Y:S01]  /*c0c0*/  UMOV UR6, 0x1 ;  /* 0x0000000100067882 */ /* 0x000fe20000000000 */
[----:B------:R-:W-:Y:S01]  /*c0d0*/  ULDC UR5, c[0x0][0x10] ;  /* 0x0000040000057ab9 */ /* 0x000fe20000000800 */
[----:B------:R-:W-:Y:S01]  /*c0e0*/  LOP3.LUT P0, RZ, R18, 0x1f, RZ, 0xc0, !PT ;  /* 0x0000001f12ff7812 */ /* 0x000fe2000780c0ff */
[----:B------:R-:W-:Y:S01]  /*c0f0*/  UIMAD.WIDE.U32 UR4, UR4, UR5, URZ ;  /* 0x00000005040472a5 */ /* 0x000fe2000f8e003f */
[----:B------:R-:W-:Y:S01]  /*c100*/  BSSY B0, `(.L_x_288) ;  /* 0x00000e4000007945 */ /* 0x000fe20003800000 */
[----:B------:R-:W-:Y:S01]  /*c110*/  USHF.L.U32 UR21, UR6, UR21, URZ ;  /* 0x0000001506157299 */ /* 0x000fe2000800063f */
[----:B------:R-:W-:Y:S01]  /*c120*/  IMAD.MOV.U32 R13, RZ, RZ, 0x1 ;  /* 0x00000001ff0d7424 */ /* 0x000fe200078e00ff */
[----:B------:R-:W-:Y:S01]  /*c130*/  LOP3.LUT R11, R19, 0x2, RZ, 0xfc, !PT ;  /* 0x00000002130b7812 */ /* 0x000fe200078efcff */
[----:B------:R-:W-:Y:S01]  /*c140*/  ULDC UR6, c[0x0][0x14] ;  /* 0x0000050000067ab9 */ /* 0x000fe20000000800 */
[----:B------:R-:W-:Y:S01]  /*c150*/  PLOP3.LUT P0, PT, P0, P2, PT, 0x8a, 0x0 ;  /* 0x000000000000781c */ /* 0x000fe20000705172 */
[----:B------:R-:W-:Y:S01]  /*c160*/  UIMAD.WIDE.U32 UR14, UR4, UR6, URZ ;  /* 0x00000006040e72a5 */ /* 0x000fe2000f8e003f */
[----:B------:R-:W-:Y:S01]  /*c170*/  IMAD.MOV.U32 R12, RZ, RZ, RZ ;  /* 0x000000ffff0c7224 */ /* 0x000fe200078e00ff */
[----:B------:R-:W-:Y:S01]  /*c180*/  UIMAD UR37, UR5, UR6, URZ ;  /* 0x00000006052572a4 */ /* 0x000fe2000f8e023f */
[----:B------:R-:W-:Y:S01]  /*c190*/  ULDC UR13, c[0x0][0x600] ;  /* 0x00018000000d7ab9 */ /* 0x000fe20000000800 */
[----:B------:R-:W-:-:S02]  /*c1a0*/  ULOP3.LUT UR29, URZ, UR29, URZ, 0x33, !UPT ;  /* 0x0000001d3f1d7292 */ /* 0x000fc4000f8e333f */
[----:B------:R-:W-:Y:S01]  /*c1b0*/  UIADD3 UR13, UR13, -0x1, URZ ;  /* 0xffffffff0d0d7890 */ /* 0x000fe2000fffe03f */
[----:B0-----:R-:W-:Y:S01]  /*c1c0*/  VIADD R0, R0, 0x7f ;  /* 0x0000007f00007836 */ /* 0x001fe20000000000 */
[----:B------:R-:W-:Y:S01]  /*c1d0*/  UIADD3 UR37, UR15, UR37, URZ ;  /* 0x000000250f257290 */ /* 0x000fe2000fffe03f */
[----:B------:R-:W-:-:S03]  /*c1e0*/  ULDC.64 UR22, c[0x0][0x198] ;  /* 0x0000660000167ab9 */ /* 0x000fc60000000a00 */
[----:B------:R-:W-:-:S04]  /*c1f0*/  SHF.R.S32.HI R3, RZ, 0x1f, R0 ;  /* 0x0000001fff037819 */ /* 0x000fc80000011400 */
[----:B------:R-:W-:Y:S01]  /*c200*/  LEA.HI R3, R3, R0, RZ, 0x7 ;  /* 0x0000000003037211 */ /* 0x000fe200078f38ff */
[----:B------:R-:W-:-:S03]  /*c210*/  IMAD.MOV.U32 R0, RZ, RZ, 0x1 ;  /* 0x00000001ff007424 */ /* 0x000fc600078e00ff */
[----:B------:R-:W-:-:S05]  /*c220*/  SHF.R.S32.HI R3, RZ, 0x7, R3 ;  /* 0x00000007ff037819 */ /* 0x000fca0000011403 */
[----:B------:R-:W-:-:S07]  /*c230*/  VIADD R10, R3, 0x1 ;  /* 0x00000001030a7836 */ /* 0x000fce0000000000 */
.L_x_300:
[----:B------:R-:W-:-:S03]  /*c240*/  UMOV UR4, 0xffffffff ;  /* 0xffffffff00047882 */ /* 0x000fc60000000000 */
[----:B------:R-:W-:Y:S05]  /*c250*/  BRA.DIV UR4, `(.L_x_289) ;  /* 0x00000012044c7947 */ /* 0x000fea000b800000 */
[----:B------:R-:W-:-:S13]  /*c260*/  ELECT P6, URZ, PT ;  /* 0x00000000003f782f */ /* 0x000fda00038c0000 */
.L_x_312:
[----:B------:R-:W0:Y:S01]  /*c270*/  LDC R4, c[0x0][0x28c] ;  /* 0x0000a300ff047b82 */ /* 0x000e220000000800 */
[----:B------:R-:W-:Y:S01]  /*c280*/  BSSY B1, `(.L_x_290) ;  /* 0x000005a000017945 */ /* 0x000fe20003800000 */
[----:B0-----:R-:W-:-:S13]  /*c290*/  ISETP.LT.OR P6, PT, R4, 0x1, !P6 ;  /* 0x000000010400780c */ /* 0x001fda00077c1670 */
[----:B------:R-:W-:Y:S05]  /*c2a0*/  @P6 BRA `(.L_x_291) ;  /* 0x00000004005c6947 */ /* 0x000fea0003800000 */
[----:B------:R-:W-:Y:S02]  /*c2b0*/  IMAD.SHL.U32 R15, R7, 0x100, RZ ;  /* 0x00000100070f7824 */ /* 0x000fe400078e00ff */
[----:B------:R-:W-:Y:S02]  /*c2c0*/  IMAD.SHL.U32 R18, R9, 0x80, RZ ;  /* 0x0000008009127824 */ /* 0x000fe400078e00ff */
[----:B------:R-:W-:Y:S02]  /*c2d0*/  IMAD.MOV.U32 R20, RZ, RZ, RZ ;  /* 0x000000ffff147224 */ /* 0x000fe400078e00ff */
[----:B------:R-:W-:Y:S02]  /*c2e0*/  IMAD.MOV.U32 R4, RZ, RZ, R10 ;  /* 0x000000ffff047224 */ /* 0x000fe400078e000a */
[----:B------:R-:W-:Y:S02]  /*c2f0*/  IMAD.MOV.U32 R5, RZ, RZ, R0 ;  /* 0x000000ffff057224 */ /* 0x000fe400078e0000 */
[----:B------:R-:W-:-:S07]  /*c300*/  IMAD.MOV.U32 R6, RZ, RZ, R12 ;  /* 0x000000ffff067224 */ /* 0x000fce00078e000c */
.L_x_295:
[----:B------:R-:W0:Y:S01]  /*c310*/  S2R R14, SR_CgaCtaId ;  /* 0x00000000000e7919 */ /* 0x000e220000008800 */
[----:B------:R-:W-:Y:S01]  /*c320*/  MOV R7, 0x400 ;  /* 0x0000040000077802 */ /* 0x000fe20000000f00 */
[----:B------:R-:W1:Y:S03]  /*c330*/  @!P2 LDC R9, c[0x0][0x500] ;  /* 0x00014000ff09ab82 */ /* 0x000e660000000800 */
[----:B0-----:R-:W-:Y:S02]  /*c340*/  LEA R21, R14, R7, 0x18 ;  /* 0x000000070e157211 */ /* 0x001fe400078ec0ff */
[----:B------:R-:W-:-:S03]  /*c350*/  SHF.L.U32 R7, R5, 0x1f, RZ ;  /* 0x0000001f05077819 */ /* 0x000fc600000006ff */
[----:B------:R-:W-:-:S04]  /*c360*/  IMAD R14, R6, 0x8, R21 ;  /* 0x00000008060e7824 */ /* 0x000fc800078e0215 */
[----:B------:R-:W0:Y:S02]  /*c370*/  SYNCS.PHASECHK.TRANS64.TRYWAIT P1, [R14+URZ+0x28], R7 ;  /* 0x000028070e0075a7 */ /* 0x000e24000802017f */
[----:B01----:R-:W-:Y:S05]  /*c380*/  @!P1 BRA `(.L_x_292) ;  /* 0x0000001000209947 */ /* 0x003fea0003800000 */
.L_x_313:
[----:B0-----:R-:W-:Y:S01]  /*c390*/  PRMT R7, R11, 0x9910, RZ ;  /* 0x000099100b077816 */ /* 0x001fe200000000ff */
[----:B------:R0:W-:Y:S03]  /*c3a0*/  @!P2 SYNCS.ARRIVE.TRANS64 RZ, [R14+URZ], R9 ;  /* 0x000000090effa9a7 */ /* 0x0001e6000800003f */
[----:B------:R-:W-:-:S13]  /*c3b0*/  ISETP.NE.AND P1, PT, R7, 0x2, PT ;  /* 0x000000020700780c */ /* 0x000fda0003f25270 */
[----:B0-----:R-:W-:Y:S05]  /*c3c0*/  @P1 BRA `(.L_x_293) ;  /* 0x0000000000041947 */ /* 0x001fea0003800000 */
[----:B------:R-:W-:Y:S01]  /*c3d0*/  BPT.TRAP 0x1 ;  /* 0x000000040000795c */ /* 0x000fe20000300000 */
.L_x_293:
[----:B------:R-:W-:Y:S05]  /*c3e0*/  @P0 BRA `(.L_x_294) ;  /* 0x0000000000040947 */ /* 0x000fea0003800000 */
[----:B------:R-:W-:Y:S01]  /*c3f0*/  BPT.TRAP 0x1 ;  /* 0x000000040000795c */ /* 0x000fe20000300000 */
.L_x_294:
[----:B------:R-:W-:Y:S01]  /*c400*/  R2UR UR56, R21 ;  /* 0x00000000153872ca */ /* 0x000fe200000e0000 */
[----:B------:R-:W-:Y:S01]  /*c410*/  IMAD R21, R6, 0x20000, R21 ;  /* 0x0002000006157824 */ /* 0x000fe200078e0215 */
[----:B------:R-:W-:Y:S01]  /*c420*/  R2UR UR10, R20 ;  /* 0x00000000140a72ca */ /* 0x000fe200000e0000 */
[----:B------:R-:W-:Y:S01]  /*c430*/  UIADD3 UR30, UP0, UR22, 0xf0, URZ ;  /* 0x000000f0161e7890 */ /* 0x000fe2000ff1e03f */
[----:B------:R-:W-:Y:S01]  /*c440*/  R2UR UR16, R6 ;  /* 0x00000000061072ca */ /* 0x000fe200000e0000 */
[----:B------:R-:W-:Y:S01]  /*c450*/  VIADD R4, R4, 0xffffffff ;  /* 0xffffffff04047836 */ /* 0x000fe20000000000 */
[----:B------:R-:W-:Y:S01]  /*c460*/  R2UR UR32, R21 ;  /* 0x00000000152072ca */ /* 0x000fe200000e0000 */
[----:B------:R-:W-:Y:S01]  /*c470*/  UIADD3.X UR31, URZ, UR23, URZ, UP0, !UPT ;  /* 0x000000173f1f7290 */ /* 0x000fe200087fe43f */
[----:B------:R-:W-:Y:S01]  /*c480*/  R2UR UR9, R14 ;  /* 0x000000000e0972ca */ /* 0x000fe200000e0000 */
[----:B------:R-:W-:Y:S01]  /*c490*/  UIADD3 UR6, UP1, UR22, 0x1f0, URZ ;  /* 0x000001f016067890 */ /* 0x000fe2000ff3e03f */
[----:B------:R-:W-:Y:S01]  /*c4a0*/  R2UR UR11, R15 ;  /* 0x000000000f0b72ca */ /* 0x000fe200000e0000 */
[----:B------:R-:W-:Y:S01]  /*c4b0*/  UMOV UR4, 0x0 ;  /* 0x0000000000047882 */ /* 0x000fe20000000000 */
[----:B------:R-:W-:Y:S01]  /*c4c0*/  R2UR UR12, R8 ;  /* 0x00000000080c72ca */ /* 0x000fe200000e0000 */
[----:B------:R-:W-:Y:S01]  /*c4d0*/  UIADD3 UR56, UR56, 0xa0100, URZ ;  /* 0x000a010038387890 */ /* 0x000fe2000fffe03f */
[----:B------:R-:W-:Y:S01]  /*c4e0*/  R2UR UR59, R18 ;  /* 0x00000000123b72ca */ /* 0x000fe200000e0000 */
[----:B------:R-:W-:Y:S01]  /*c4f0*/  UIADD3 UR50, UR10, 0x20, URZ ;  /* 0x000000200a327890 */ /* 0x000fe2000fffe03f */
[----:B------:R-:W-:Y:S01]  /*c500*/  ISETP.GT.AND P3, PT, R4, 0x1, PT ;  /* 0x000000010400780c */ /* 0x000fe20003f64270 */
[----:B------:R-:W-:Y:S01]  /*c510*/  ULEA UR56, UR16, UR56, 0x10 ;  /* 0x0000003810387291 */ /* 0x000fe2000f8e803f */
[----:B------:R-:W-:Y:S01]  /*c520*/  VIADD R6, R6, 0x1 ;  /* 0x0000000106067836 */ /* 0x000fe20000000000 */
[----:B------:R-:W-:Y:S01]  /*c530*/  UIADD3 UR8, UR32, 0x100, URZ ;  /* 0x0000010020087890 */ /* 0x000fe2000fffe03f */
[----:B------:R-:W-:Y:S01]  /*c540*/  VIADD R20, R20, 0x80 ;  /* 0x0000008014147836 */ /* 0x000fe20000000000 */
[----:B------:R-:W-:-:S02]  /*c550*/  UIADD3 UR48, UR32, 0x8100, URZ ;  /* 0x0000810020307890 */ /* 0x000fc4000fffe03f */
[----:B------:R-:W-:Y:S01]  /*c560*/  UIADD3 UR42, UR10, 0x40, URZ ;  /* 0x000000400a2a7890 */ /* 0x000fe2000fffe03f */
[C---:B------:R-:W-:Y:S01]  /*c570*/  ISETP.NE.AND P1, PT, R6.reuse, 0x5, PT ;  /* 0x000000050600780c */ /* 0x040fe20003f25270 */
[----:B------:R-:W-:Y:S02]  /*c580*/  UIADD3 UR40, UR32, 0x10100, URZ ;  /* 0x0001010020287890 */ /* 0x000fe4000fffe03f */
[----:B------:R-:W-:Y:S01]  /*c590*/  UIADD3 UR34, UR10, 0x60, URZ ;  /* 0x000000600a227890 */ /* 0x000fe2000fffe03f */
[----:B------:R-:W-:Y:S01]  /*c5a0*/  SEL R14, RZ, 0x1, P1 ;  /* 0x00000001ff0e7807 */ /* 0x000fe20000800000 */
[----:B------:R-:W-:Y:S01]  /*c5b0*/  UIADD3 UR32, UR32, 0x18100, URZ ;  /* 0x0001810020207890 */ /* 0x000fe2000fffe03f */
[----:B------:R-:W-:Y:S01]  /*c5c0*/  SEL R6, R6, RZ, P1 ;  /* 0x000000ff06067207 */ /* 0x000fe20000800000 */
[----:B------:R-:W-:Y:S01]  /*c5d0*/  UMOV UR5, 0x10000000 ;  /* 0x1000000000057882 */ /* 0x000fe20000000000 */
[----:B------:R-:W-:Y:S01]  /*c5e0*/  UIADD3.X UR7, URZ, UR23, URZ, UP1, !UPT ;  /* 0x000000173f077290 */ /* 0x000fe20008ffe43f */
[----:B------:R0:W-:Y:S01]  /*c5f0*/  UTMALDG.3D [UR8], [UR30], desc[UR4] ;  /* 0x000004081e0075b4 */ /* 0x0001e20008011000 */
[----:B------:R-:W-:Y:S01]  /*c600*/  UIADD3 UR24, UR56, 0x4000, URZ ;  /* 0x0000400038187890 */ /* 0x000fe2000fffe03f */
[----:B------:R-:W-:Y:S01]  /*c610*/  LOP3.LUT R5, R5, R14, RZ, 0x3c, !PT ;  /* 0x0000000e05057212 */ /* 0x000fe200078e3cff */
[----:B------:R-:W-:Y:S01]  /*c620*/  UIADD3 UR16, UR56, 0x8000, URZ ;  /* 0x0000800038107890 */ /* 0x000fe2000fffe03f */
[----:B------:R-:W-:Y:S01]  /*c630*/  UMOV UR49, UR9 ;  /* 0x0000000900317c82 */ /* 0x000fe20008000000 */
        /* <DEDUP_REMOVED lines=8> */
[----:B------:R1:W-:Y:S01]  /*c6c0*/  UTMALDG.3D [UR48], [UR30], desc[UR4] ;  /* 0x000004301e0075b4 */ /* 0x0003e20008011000 */
        /* <DEDUP_REMOVED lines=9> */
[----:B0-----:R-:W-:Y:S01]  /*c760*/  UIADD3 UR8, UR56, 0xc000, URZ ;  /* 0x0000c00038087890 */ /* 0x001fe2000fffe03f */
[----:B------:R-:W-:Y:S01]  /*c770*/  UMOV UR19, UR59 ;  /* 0x0000003b00137c82 */ /* 0x000fe20008000000 */
[----:B------:R-:W-:Y:S01]  /*c780*/  UMOV UR20, UR12 ;  /* 0x0000000c00147c82 */ /* 0x000fe20008000000 */
[----:B------:R-:W-:Y:S01]  /*c790*/  UMOV UR18, UR42 ;  /* 0x0000002a00127c82 */ /* 0x000fe20008000000 */
[----:B------:R-:W-:Y:S01]  /*c7a0*/  UMOV UR11, UR59 ;  /* 0x0000003b000b7c82 */ /* 0x000fe20008000000 */
[----:B------:R1:W-:Y:S01]  /*c7b0*/  UTMALDG.3D [UR32], [UR30], desc[UR4] ;  /* 0x000004201e0075b4 */ /* 0x0003e20008011000 */
[----:B------:R-:W-:Y:S01]  /*c7c0*/  UMOV UR10, UR34 ;  /* 0x00000022000a7c82 */ /* 0x000fe20008000000 */
[----:B------:R1:W-:Y:S01]  /*c7d0*/  UTMALDG.3D [UR56], [UR6], desc[UR4] ;  /* 0x00000438060075b4 */ /* 0x0003e20008011000 */
[----:B------:R1:W-:Y:S01]  /*c7e0*/  UTMALDG.3D [UR24], [UR6], desc[UR4] ;  /* 0x00000418060075b4 */ /* 0x0003e20008011000 */
[----:B------:R1:W-:Y:S01]  /*c7f0*/  UTMALDG.3D [UR16], [UR6], desc[UR4] ;  /* 0x00000410060075b4 */ /* 0x0003e20008011000 */
[----:B------:R1:W-:Y:S02]  /*c800*/  UTMALDG.3D [UR8], [UR6], desc[UR4] ;  /* 0x00000408060075b4 */ /* 0x0003e40008011000 */
[----:B-1----:R-:W-:Y:S05]  /*c810*/  @P3 BRA `(.L_x_295) ;  /* 0xfffffff800bc3947 */ /* 0x002fea000383ffff */
.L_x_291:
[----:B------:R-:W-:Y:S05]  /*c820*/  BSYNC B1 ;  /* 0x0000000000017941 */ /* 0x000fea0003800000 */
.L_x_290:
[----:B------:R-:W-:Y:S01]  /*c830*/  LOP3.LUT P3, RZ, R13, 0xff, RZ, 0xc0, !PT ;  /* 0x000000ff0dff7812 */ /* 0x000fe2000786c0ff */
[----:B------:R-:W-:Y:S01]  /*c840*/  IMAD.IADD R12, R3, 0x1, R12 ;  /* 0x00000001030c7824 */ /* 0x000fe200078e020c */
[----:B------:R-:W-:Y:S01]  /*c850*/  IADD3 R16, P4, R16, UR14, RZ ;  /* 0x0000000e10107c10 */ /* 0x000fe2000ff9e0ff */
[----:B------:R-:W-:Y:S01]  /*c860*/  ULDC.64 UR4, c[0x0][0x650] ;  /* 0x0001940000047ab9 */ /* 0x000fe20000000a00 */
[----:B------:R-:W-:Y:S01]  /*c870*/  BSSY B1, `(.L_x_296) ;  /* 0x000006a000017945 */ /* 0x000fe20003800000 */
[----:B------:R-:W-:Y:S01]  /*c880*/  IMAD.MOV.U32 R9, RZ, RZ, -0x1 ;  /* 0xffffffffff097424 */ /* 0x000fe200078e00ff */
[----:B------:R-:W-:Y:S01]  /*c890*/  ISETP.GT.U32.AND P1, PT, R12, 0x4, PT ;  /* 0x000000040c00780c */ /* 0x000fe20003f24070 */
[----:B------:R-:W-:Y:S01]  /*c8a0*/  IMAD.MOV.U32 R8, RZ, RZ, -0x1 ;  /* 0xffffffffff087424 */ /* 0x000fe200078e00ff */
[----:B------:R-:W-:Y:S02]  /*c8b0*/  IADD3.X R17, R17, UR37, RZ, P4, !PT ;  /* 0x0000002511117c10 */ /* 0x000fe4000a7fe4ff */
[----:B------:R-:W-:-:S02]  /*c8c0*/  ISETP.LT.U32.AND P1, PT, R3, 0x5, P1 ;  /* 0x000000050300780c */ /* 0x000fc40000f21070 */
[----:B------:R-:W-:Y:S01]  /*c8d0*/  PRMT R13, RZ, 0x7610, R13 ;  /* 0x00007610ff0d7816 */ /* 0x000fe2000000000d */
[----:B------:R-:W0:Y:S01]  /*c8e0*/  @P3 S2R R5, SR_CgaCtaId ;  /* 0x0000000000053919 */ /* 0x000e220000008800 */
[----:B------:R-:W-:-:S04]  /*c8f0*/  @P3 MOV R4, 0x400 ;  /* 0x0000040000043802 */ /* 0x000fc80000000f00 */
[----:B0-----:R-:W-:Y:S01]  /*c900*/  @P3 LEA R6, R5, R4, 0x18 ;  /* 0x0000000405063211 */ /* 0x001fe200078ec0ff */
[----:B------:R-:W-:-:S03]  /*c910*/  IMAD.WIDE.U32 R4, R12, -0x33333333, RZ ;  /* 0xcccccccd0c047825 */ /* 0x000fc600078e00ff */
[----:B------:R0:W-:Y:S01]  /*c920*/  @P3 SYNCS.ARRIVE.TRANS64.A1T0 RZ, [R6+URZ+0x68], RZ ;  /* 0x000068ff06ff39a7 */ /* 0x0001e2000810003f */
[----:B------:R-:W-:Y:S02]  /*c930*/  ISETP.GE.U32.AND P3, PT, R3, 0x5, PT ;  /* 0x000000050300780c */ /* 0x000fe40003f66070 */
[----:B------:R-:W-:Y:S02]  /*c940*/  SHF.R.U32.HI R7, RZ, 0x2, R5 ;  /* 0x00000002ff077819 */ /* 0x000fe40000011605 */
[----:B------:R-:W-:Y:S02]  /*c950*/  SEL R5, RZ, 0x1, !P1 ;  /* 0x00000001ff057807 */ /* 0x000fe40004800000 */
[----:B------:R-:W-:Y:S01]  /*c960*/  ISETP.GE.U32.AND P1, PT, R16, UR4, PT ;  /* 0x0000000410007c0c */ /* 0x000fe2000bf26070 */
[----:B------:R-:W-:Y:S01]  /*c970*/  IMAD R12, R7, -0x5, R12 ;  /* 0xfffffffb070c7824 */ /* 0x000fe200078e020c */
[----:B------:R-:W-:Y:S02]  /*c980*/  LOP3.LUT R0, R0, R5, RZ, 0x3c, !PT ;  /* 0x0000000500007212 */ /* 0x000fe400078e3cff */
[----:B------:R-:W-:-:S02]  /*c990*/  ISETP.GE.U32.AND.EX P1, PT, R17, UR5, PT, P1 ;  /* 0x0000000511007c0c */ /* 0x000fc4000bf26110 */
[----:B------:R-:W-:Y:S02]  /*c9a0*/  PRMT R4, RZ, 0x7610, R4 ;  /* 0x00007610ff047816 */ /* 0x000fe40000000004 */
[----:B------:R-:W-:Y:S01]  /*c9b0*/  @P3 LOP3.LUT R0, R0, 0x1, R7, 0x78, !PT ;  /* 0x0000000100003812 */ /* 0x000fe200078e7807 */
[----:B------:R-:W-:-:S08]  /*c9c0*/  IMAD.MOV.U32 R7, RZ, RZ, -0x1 ;  /* 0xffffffffff077424 */ /* 0x000fd000078e00ff */
[----:B0-----:R-:W-:Y:S05]  /*c9d0*/  @P1 BRA `(.L_x_297) ;  /* 0x00000004004c1947 */ /* 0x001fea0003800000 */
[----:B------:R-:W-:Y:S01]  /*c9e0*/  ULDC.64 UR4, c[0x0][0x628] ;  /* 0x00018a0000047ab9 */ /* 0x000fe20000000a00 */
[----:B------:R-:W0:Y:S01]  /*c9f0*/  S2R R15, SR_CTAID.X ;  /* 0x00000000000f7919 */ /* 0x000e220000002500 */
[----:B------:R-:W-:Y:S01]  /*ca00*/  ISETP.NE.U32.AND P1, PT, RZ, UR4, PT ;  /* 0x00000004ff007c0c */ /* 0x000fe2000bf25070 */
[----:B------:R-:W-:Y:S01]  /*ca10*/  ULDC UR7, c[0x0][0x630] ;  /* 0x00018c0000077ab9 */ /* 0x000fe20000000800 */
[----:B------:R-:W-:Y:S01]  /*ca20*/  IMAD.MOV.U32 R4, RZ, RZ, R16 ;  /* 0x000000ffff047224 */ /* 0x000fe200078e0010 */
[----:B------:R-:W1:Y:S01]  /*ca30*/  S2R R14, SR_CTAID.Y ;  /* 0x00000000000e7919 */ /* 0x000e620000002600 */
[----:B------:R-:W-:Y:S01]  /*ca40*/  ISETP.NE.AND.EX P1, PT, RZ, UR5, PT, P1 ;  /* 0x00000005ff007c0c */ /* 0x000fe2000bf25310 */
[----:B------:R-:W-:-:S12]  /*ca50*/  IMAD.MOV.U32 R5, RZ, RZ, R17 ;  /* 0x000000ffff057224 */ /* 0x000fd800078e0011 */
[----:B------:R-:W-:Y:S05]  /*ca60*/  @!P1 BRA `(.L_x_298) ;  /* 0x0000000000289947 */ /* 0x000fea0003800000 */
[----:B------:R-:W-:Y:S02]  /*ca70*/  ULDC UR6, c[0x0][0x634] ;  /* 0x00018d0000067ab9 */ /* 0x000fe40000000800 */
[----:B------:R-:W-:-:S05]  /*ca80*/  IADD3 R9, P1, R16, UR6, RZ ;  /* 0x0000000610097c10 */ /* 0x000fca000ff3e0ff */
[----:B------:R-:W-:-:S04]  /*ca90*/  IMAD.X R21, RZ, RZ, R17, P1 ;  /* 0x000000ffff157224 */ /* 0x000fc800008e0611 */
[----:B------:R-:W-:-:S04]  /*caa0*/  IMAD.WIDE.U32 R6, R21, UR4, RZ ;  /* 0x0000000415067c25 */ /* 0x000fc8000f8e00ff */
[----:B------:R-:W-:-:S04]  /*cab0*/  IMAD.WIDE.U32 R6, P1, R9, UR5, R6 ;  /* 0x0000000509067c25 */ /* 0x000fc8000f820006 */
[----:B------:R-:W-:-:S04]  /*cac0*/  IMAD.WIDE.U32 R8, R9, UR4, RZ ;  /* 0x0000000409087c25 */ /* 0x000fc8000f8e00ff */
[----:B------:R-:W-:Y:S01]  /*cad0*/  IMAD.X R5, RZ, RZ, RZ, P1 ;  /* 0x000000ffff057224 */ /* 0x000fe200008e06ff */
[----:B------:R-:W-:Y:S01]  /*cae0*/  IADD3 RZ, P1, R9, R6, RZ ;  /* 0x0000000609ff7210 */ /* 0x000fe20007f3e0ff */
[----:B------:R-:W-:-:S04]  /*caf0*/  IMAD.MOV.U32 R4, RZ, RZ, R7 ;  /* 0x000000ffff047224 */ /* 0x000fc800078e0007 */
[----:B------:R-:W-:-:S08]  /*cb00*/  IMAD.WIDE.U32.X R4, R21, UR5, R4, P1 ;  /* 0x0000000515047c25 */ /* 0x000fd000088e0404 */
.L_x_298:
[--C-:B------:R-:W-:Y:S01]  /*cb10*/  SHF.R.U64 R8, R4, UR7, R5.reuse ;  /* 0x0000000704087c19 */ /* 0x100fe20008001205 */
[----:B------:R-:W-:Y:S01]  /*cb20*/  ULDC.64 UR4, c[0x0][0x620] ;  /* 0x0001880000047ab9 */ /* 0x000fe20000000a00 */
[----:B------:R-:W-:Y:S01]  /*cb30*/  SHF.R.U32.HI R4, RZ, UR7, R5 ;  /* 0x00000007ff047c19 */ /* 0x000fe20008011605 */
[----:B------:R-:W2:Y:S01]  /*cb40*/  LDC R24, c[0x0][0x144] ;  /* 0x00005100ff187b82 */ /* 0x000ea20000000800 */
[----:B------:R-:W-:Y:S01]  /*cb50*/  IADD3 R7, P1, RZ, -R8, RZ ;  /* 0x80000008ff077210 */ /* 0x000fe20007f3e0ff */
[----:B------:R-:W-:Y:S01]  /*cb60*/  ULDC.64 UR8, c[0x0][0x640] ;  /* 0x0001900000087ab9 */ /* 0x000fe20000000a00 */
[----:B0-----:R-:W-:Y:S01]  /*cb70*/  I2FP.F32.U32 R9, R15 ;  /* 0x0000000f00097245 */ /* 0x001fe20000201000 */
[----:B------:R-:W-:Y:S02]  /*cb80*/  ULDC UR6, c[0x0][0x608] ;  /* 0x0001820000067ab9 */ /* 0x000fe40000000800 */
[----:B------:R-:W-:Y:S01]  /*cb90*/  IMAD.X R4, RZ, RZ, ~R4, P1 ;  /* 0x000000ffff047224 */ /* 0x000fe200008e0e04 */
[----:B------:R-:W-:Y:S01]  /*cba0*/  ISETP.NE.U32.AND P1, PT, RZ, UR8, PT ;  /* 0x00000008ff007c0c */ /* 0x000fe2000bf25070 */
[----:B------:R-:W0:Y:S02]  /*cbb0*/  LDC R21, c[0x0][0x148] ;  /* 0x00005200ff157b82 */ /* 0x000e240000000800 */
[----:B------:R-:W-:Y:S01]  /*cbc0*/  IMAD R6, R4, UR4, RZ ;  /* 0x0000000404067c24 */ /* 0x000fe2000f8e02ff */
[----:B------:R-:W-:Y:S01]  /*cbd0*/  ISETP.NE.AND.EX P1, PT, RZ, UR9, PT, P1 ;  /* 0x00000009ff007c0c */ /* 0x000fe2000bf25310 */
[----:B------:R-:W-:Y:S01]  /*cbe0*/  IMAD.WIDE.U32 R4, R7, UR4, R16 ;  /* 0x0000000407047c25 */ /* 0x000fe2000f8e0010 */
[----:B------:R-:W-:-:S03]  /*cbf0*/  ULDC UR4, c[0x0][0x150] ;  /* 0x0000540000047ab9 */ /* 0x000fc60000000800 */
[----:B------:R-:W-:Y:S02]  /*cc00*/  IMAD R7, R7, UR5, R6 ;  /* 0x0000000507077c24 */ /* 0x000fe4000f8e0206 */
[----:B------:R-:W-:Y:S01]  /*cc10*/  FMUL R6, R9, UR4 ;  /* 0x0000000409067c20 */ /* 0x000fe20008400000 */
[----:B------:R-:W-:Y:S01]  /*cc20*/  ULDC UR4, c[0x0][0x618] ;  /* 0x0001860000047ab9 */ /* 0x000fe20000000800 */
[----:B------:R-:W-:Y:S01]  /*cc30*/  ULDC UR5, c[0x0][0x154] ;  /* 0x0000550000057ab9 */ /* 0x000fe20000000800 */
[----:B------:R-:W-:-:S03]  /*cc40*/  IMAD.IADD R5, R5, 0x1, R7 ;  /* 0x0000000105057824 */ /* 0x000fc600078e0207 */
[----:B------:R-:W3:Y:S02]  /*cc50*/  F2I.U32.TRUNC.NTZ R6, R6 ;  /* 0x0000000600067305 */ /* 0x000ee4000020f000 */
[----:B------:R-:W-:Y:S02]  /*cc60*/  SHF.R.U64 R9, R4, UR4, R5 ;  /* 0x0000000404097c19 */ /* 0x000fe40008001205 */
[----:B-1----:R-:W-:-:S05]  /*cc70*/  I2FP.F32.U32 R4, R14 ;  /* 0x0000000e00047245 */ /* 0x002fca0000201000 */
[----:B------:R-:W-:Y:S01]  /*cc80*/  FMUL R22, R4, UR5 ;  /* 0x0000000504167c20 */ /* 0x000fe20008400000 */
[----:B------:R-:W-:Y:S01]  /*cc90*/  SHF.R.U32.HI R4, RZ, UR4, R5 ;  /* 0x00000004ff047c19 */ /* 0x000fe20008011605 */
[----:B------:R-:W-:-:S03]  /*cca0*/  ULDC UR4, c[0x0][0x658] ;  /* 0x0001960000047ab9 */ /* 0x000fc60000000800 */
[--C-:B------:R-:W-:Y:S01]  /*ccb0*/  SHF.R.U64 R20, R9, UR6, R4.reuse ;  /* 0x0000000609147c19 */ /* 0x100fe20008001204 */
[----:B------:R-:W1:Y:S01]  /*ccc0*/  F2I.U32.TRUNC.NTZ R22, R22 ;  /* 0x0000001600167305 */ /* 0x000e62000020f000 */
[----:B------:R-:W-:Y:S01]  /*ccd0*/  SHF.R.U32.HI R5, RZ, UR6, R4 ;  /* 0x00000006ff057c19 */ /* 0x000fe20008011604 */
[----:B---3--:R-:W-:-:S03]  /*cce0*/  IMAD.MOV R6, RZ, RZ, -R6 ;  /* 0x000000ffff067224 */ /* 0x008fc600078e0a06 */
[----:B------:R-:W-:Y:S01]  /*ccf0*/  SHF.R.U64 R18, R20, UR4, R5 ;  /* 0x0000000414127c19 */ /* 0x000fe20008001205 */
[----:B--2---:R-:W-:Y:S01]  /*cd00*/  IMAD R15, R24, R6, R15 ;  /* 0x00000006180f7224 */ /* 0x004fe200078e020f */
[----:B------:R-:W-:-:S03]  /*cd10*/  SHF.R.U32.HI R23, RZ, UR4, R5 ;  /* 0x00000004ff177c19 */ /* 0x000fc60008011605 */
[----:B------:R-:W-:Y:S02]  /*cd20*/  IMAD.MOV.U32 R4, RZ, RZ, R18 ;  /* 0x000000ffff047224 */ /* 0x000fe400078e0012 */
[----:B------:R-:W-:Y:S01]  /*cd30*/  IMAD.MOV.U32 R5, RZ, RZ, R23 ;  /* 0x000000ffff057224 */ /* 0x000fe200078e0017 */
[----:B-1----:R-:W-:Y:S06]  /*cd40*/  @!P1 BRA `(.L_x_299) ;  /* 0x0000000000289947 */ /* 0x002fec0003800000 */
[----:B------:R-:W-:Y:S02]  /*cd50*/  ULDC UR4, c[0x0][0x64c] ;  /* 0x0001930000047ab9 */ /* 0x000fe40000000800 */
[----:B------:R-:W-:-:S05]  /*cd60*/  IADD3 R5, P1, R18, UR4, RZ ;  /* 0x0000000412057c10 */ /* 0x000fca000ff3e0ff */
[----:B------:R-:W-:-:S04]  /*cd70*/  IMAD.X R23, RZ, RZ, R23, P1 ;  /* 0x000000ffff177224 */ /* 0x000fc800008e0617 */
[----:B------:R-:W-:-:S04]  /*cd80*/  IMAD.WIDE.U32 R6, R23, UR8, RZ ;  /* 0x0000000817067c25 */ /* 0x000fc8000f8e00ff */
[----:B------:R-:W-:-:S04]  /*cd90*/  IMAD.WIDE.U32 R6, P1, R5, UR9, R6 ;  /* 0x0000000905067c25 */ /* 0x000fc8000f820006 */
[----:B------:R-:W-:-:S04]  /*cda0*/  IMAD.WIDE.U32 R4, R5, UR8, RZ ;  /* 0x0000000805047c25 */ /* 0x000fc8000f8e00ff */
[----:B------:R-:W-:Y:S01]  /*cdb0*/  IMAD.MOV.U32 R4, RZ, RZ, R7 ;  /* 0x000000ffff047224 */ /* 0x000fe200078e0007 */
[----:B------:R-:W-:Y:S01]  /*cdc0*/  IADD3 RZ, P3, R5, R6, RZ ;  /* 0x0000000605ff7210 */ /* 0x000fe20007f7e0ff */
[----:B------:R-:W-:-:S04]  /*cdd0*/  IMAD.X R5, RZ, RZ, RZ, P1 ;  /* 0x000000ffff057224 */ /* 0x000fc800008e06ff */
[----:B------:R-:W-:-:S08]  /*cde0*/  IMAD.WIDE.U32.X R4, R23, UR9, R4, P3 ;  /* 0x0000000917047c25 */ /* 0x000fd000098e0404 */
.L_x_299:
[----:B------:R-:W-:Y:S01]  /*cdf0*/  ISETP.NE.AND P1, PT, R2, 0x1, PT ;  /* 0x000000010200780c */ /* 0x000fe20003f25270 */
[----:B------:R-:W-:Y:S01]  /*ce00*/  ULDC UR4, c[0x0][0x648] ;  /* 0x0001920000047ab9 */ /* 0x000fe20000000800 */
[----:B------:R-:W-:Y:S01]  /*ce10*/  LOP3.LUT R20, R20, UR29, RZ, 0xc0, !PT ;  /* 0x0000001d14147c12 */ /* 0x000fe2000f8ec0ff */
[----:B------:R-:W-:Y:S01]  /*ce20*/  IMAD.MOV R22, RZ, RZ, -R22 ;  /* 0x000000ffff167224 */ /* 0x000fe200078e0a16 */
[----:B------:R-:W-:Y:S01]  /*ce30*/  SHF.R.U64 R5, R4, UR4, R5 ;  /* 0x0000000404057c19 */ /* 0x000fe20008001205 */
[----:B------:R-:W-:Y:S01]  /*ce40*/  ULDC UR4, c[0x0][0x638] ;  /* 0x00018e0000047ab9 */ /* 0x000fe20000000800 */
[----:B------:R-:W-:Y:S01]  /*ce50*/  LOP3.LUT R9, R9, UR13, RZ, 0xc0, !PT ;  /* 0x0000000d09097c12 */ /* 0x000fe2000f8ec0ff */
[----:B------:R-:W-:Y:S01]  /*ce60*/  ULDC UR5, c[0x0][0x610] ;  /* 0x0001840000057ab9 */ /* 0x000fe20000000800 */
[----:B------:R-:W-:Y:S02]  /*ce70*/  IMAD.MOV.U32 R4, RZ, RZ, 0x1 ;  /* 0x00000001ff047424 */ /* 0x000fe400078e00ff */
[----:B------:R-:W-:-:S02]  /*ce80*/  IMAD.MOV R7, RZ, RZ, -R5 ;  /* 0x000000ffff077224 */ /* 0x000fc400078e0a05 */
[----:B------:R-:W-:Y:S02]  /*ce90*/  IMAD R20, R5, UR21, R20 ;  /* 0x0000001505147c24 */ /* 0x000fe4000f8e0214 */
[----:B0-----:R-:W-:Y:S02]  /*cea0*/  @P1 IMAD R15, R21, R22, R14 ;  /* 0x00000016150f1224 */ /* 0x001fe400078e020e */
[----:B------:R-:W-:Y:S01]  /*ceb0*/  IMAD R18, R7, UR4, R18 ;  /* 0x0000000407127c24 */ /* 0x000fe2000f8e0212 */
[----:B------:R-:W-:Y:S01]  /*cec0*/  ULDC UR4, c[0x0][0x600] ;  /* 0x0001800000047ab9 */ /* 0x000fe20000000800 */
[----:B------:R-:W-:Y:S02]  /*ced0*/  IMAD R15, R20, UR5, R15 ;  /* 0x00000005140f7c24 */ /* 0x000fe4000f8e020f */
[----:B------:R-:W-:-:S05]  /*cee0*/  IMAD R18, R18, UR4, R9 ;  /* 0x0000000412127c24 */ /* 0x000fca000f8e0209 */
[----:B------:R-:W-:Y:S02]  /*cef0*/  SEL R9, R18, R15, !P1 ;  /* 0x0000000f12097207 */ /* 0x000fe40004800000 */
[----:B------:R-:W-:-:S07]  /*cf00*/  SEL R7, R15, R18, !P1 ;  /* 0x000000120f077207 */ /* 0x000fce0004800000 */
.L_x_297:
[----:B------:R-:W-:Y:S05]  /*cf10*/  BSYNC B1 ;  /* 0x0000000000017941 */ /* 0x000fea0003800000 */
.L_x_296:
[----:B------:R-:W-:-:S13]  /*cf20*/  LOP3.LUT P1, RZ, R4, 0xff, RZ, 0xc0, !PT ;  /* 0x000000ff04ff7812 */ /* 0x000fda000782c0ff */
[----:B------:R-:W-:Y:S05]  /*cf30*/  @P1 BRA `(.L_x_300) ;  /* 0xfffffff000c01947 */ /* 0x000fea000383ffff */
[----:B------:R-:W-:Y:S05]  /*cf40*/  BSYNC B0 ;  /* 0x0000000000007941 */ /* 0x000fea0003800000 */
.L_x_288:
[----:B------:R-:W-:-:S03]  /*cf50*/  UMOV UR4, 0xffffffff ;  /* 0xffffffff00047882 */ /* 0x000fc60000000000 */
[----:B------:R-:W-:Y:S05]  /*cf60*/  BRA.DIV UR4, `(.L_x_301) ;  /* 0x00000006043c7947 */ /* 0x000fea000b800000 */
[----:B------:R-:W-:-:S13]  /*cf70*/  ELECT P6, URZ, PT ;  /* 0x00000000003f782f */ /* 0x000fda00038c0000 */
.L_x_316:
[----:B------:R-:W-:Y:S04]  /*cf80*/  BSSY B0, `(.L_x_302) ;  /* 0x0000034000007945 */ /* 0x000fe80003800000 */
[----:B------:R-:W-:Y:S05]  /*cf90*/  @!P6 BRA `(.L_x_303) ;  /* 0x0000000000c8e947 */ /* 0x000fea0003800000 */
[----:B------:R-:W-:-:S04]  /*cfa0*/  LOP3.LUT R19, R19, 0x2, RZ, 0xfc, !PT ;  /* 0x0000000213137812 */ /* 0x000fc800078efcff */
[----:B------:R-:W-:-:S13]  /*cfb0*/  ISETP.NE.AND P0, PT, R19, 0x3, PT ;  /* 0x000000031300780c */ /* 0x000fda0003f05270 */
[----:B------:R-:W-:Y:S05]  /*cfc0*/  @!P0 BRA `(.L_x_304) ;  /* 0x0000000000048947 */ /* 0x000fea0003800000 */
[----:B------:R-:W-:Y:S01]  /*cfd0*/  BPT.TRAP 0x1 ;  /* 0x000000040000795c */ /* 0x000fe20000300000 */
.L_x_304:
[----:B------:R-:W0:Y:S01]  /*cfe0*/  S2R R3, SR_CgaCtaId ;  /* 0x0000000000037919 */ /* 0x000e220000008800 */
[----:B------:R-:W-:-:S04]  /*cff0*/  MOV R2, 0x400 ;  /* 0x0000040000027802 */ /* 0x000fc80000000f00 */
[----:B0-----:R-:W-:Y:S02]  /*d000*/  LEA R3, R3, R2, 0x18 ;  /* 0x0000000203037211 */ /* 0x001fe400078ec0ff */
[----:B------:R-:W-:-:S03]  /*d010*/  SHF.L.U32 R2, R0, 0x1f, RZ ;  /* 0x0000001f00027819 */ /* 0x000fc600000006ff */
[----:B------:R-:W-:-:S04]  /*d020*/  VIADD R3, R3, 0x28 ;  /* 0x0000002803037836 */ /* 0x000fc80000000000 */
[C---:B------:R-:W-:Y:S02]  /*d030*/  IMAD R7, R12.reuse, 0x8, R3 ;  /* 0x000000080c077824 */ /* 0x040fe400078e0203 */
[----:B------:R-:W-:Y:S02]  /*d040*/  VIADD R12, R12, 0x1 ;  /* 0x000000010c0c7836 */ /* 0x000fe40000000000 */
[----:B------:R-:W0:Y:S03]  /*d050*/  SYNCS.PHASECHK.TRANS64.TRYWAIT P0, [R7+URZ], R2 ;  /* 0x00000002070075a7 */ /* 0x000e26000800017f */
[----:B------:R-:W-:-:S04]  /*d060*/  ISETP.NE.AND P1, PT, R12, 0x5, PT ;  /* 0x000000050c00780c */ /* 0x000fc80003f25270 */
[----:B------:R-:W-:Y:S02]  /*d070*/  SEL R5, RZ, 0x1, P1 ;  /* 0x00000001ff057807 */ /* 0x000fe40000800000 */
[----:B------:R-:W-:Y:S02]  /*d080*/  SEL R12, R12, RZ, P1 ;  /* 0x000000ff0c0c7207 */ /* 0x000fe40000800000 */
[----:B------:R-:W-:-:S03]  /*d090*/  LOP3.LUT R5, R0, R5, RZ, 0x3c, !PT ;  /* 0x0000000500057212 */ /* 0x000fc600078e3cff */
[----:B------:R-:W-:Y:S01]  /*d0a0*/  IMAD R9, R12, 0x8, R3 ;  /* 0x000000080c097824 */ /* 0x000fe200078e0203 */
[----:B------:R-:W-:Y:S01]  /*d0b0*/  SHF.L.U32 R4, R5, 0x1f, RZ ;  /* 0x0000001f05047819 */ /* 0x000fe200000006ff */
[----:B0-----:R-:W-:Y:S06]  /*d0c0*/  @!P0 BRA `(.L_x_305) ;  /* 0x0000000400048947 */ /* 0x001fec0003800000 */
.L_x_317:
[----:B------:R-:W1:Y:S01]  /*d0d0*/  SYNCS.PHASECHK.TRANS64.TRYWAIT P0, [R9+URZ], R4 ;  /* 0x00000004090075a7 */ /* 0x000e62000800017f */
[----:B------:R-:W-:-:S05]  /*d0e0*/  VIADD R0, R12, 0x1 ;  /* 0x000000010c007836 */ /* 0x000fca0000000000 */
[----:B------:R-:W-:-:S04]  /*d0f0*/  ISETP.NE.AND P1, PT, R0, 0x5, PT ;  /* 0x000000050000780c */ /* 0x000fc80003f25270 */
[----:B0-----:R-:W-:Y:S02]  /*d100*/  SEL R2, RZ, 0x1, P1 ;  /* 0x00000001ff027807 */ /* 0x001fe40000800000 */
[----:B------:R-:W-:Y:S02]  /*d110*/  SEL R0, R0, RZ, P1 ;  /* 0x000000ff00007207 */ /* 0x000fe40000800000 */
[----:B------:R-:W-:-:S03]  /*d120*/  LOP3.LUT R7, R5, R2, RZ, 0x3c, !PT ;  /* 0x0000000205077212 */ /* 0x000fc600078e3cff */
[----:B------:R-:W-:Y:S01]  /*d130*/  IMAD R6, R0, 0x8, R3 ;  /* 0x0000000800067824 */ /* 0x000fe200078e0203 */
[----:B------:R-:W-:Y:S01]  /*d140*/  SHF.L.U32 R5, R7, 0x1f, RZ ;  /* 0x0000001f07057819 */ /* 0x000fe200000006ff */
[----:B-1----:R-:W-:Y:S06]  /*d150*/  @!P0 BRA `(.L_x_306) ;  /* 0x0000000000f48947 */ /* 0x002fec0003800000 */
.L_x_318:
[----:B------:R-:W1:Y:S01]  /*d160*/  SYNCS.PHASECHK.TRANS64.TRYWAIT P0, [R6+URZ], R5 ;  /* 0x00000005060075a7 */ /* 0x000e62000800017f */
[----:B------:R-:W-:-:S05]  /*d170*/  VIADD R0, R0, 0x1 ;  /* 0x0000000100007836 */ /* 0x000fca0000000000 */
[----:B------:R-:W-:-:S04]  /*d180*/  ISETP.NE.AND P1, PT, R0, 0x5, PT ;  /* 0x000000050000780c */ /* 0x000fc80003f25270 */
[----:B------:R-:W-:Y:S02]  /*d190*/  SEL R2, RZ, 0x1, P1 ;  /* 0x00000001ff027807 */ /* 0x000fe40000800000 */
[----:B------:R-:W-:Y:S02]  /*d1a0*/  SEL R0, R0, RZ, P1 ;  /* 0x000000ff00007207 */ /* 0x000fe40000800000 */
[----:B------:R-:W-:-:S03]  /*d1b0*/  LOP3.LUT R7, R7, R2, RZ, 0x3c, !PT ;  /* 0x0000000207077212 */ /* 0x000fc600078e3cff */
[----:B0-----:R-:W-:Y:S01]  /*d1c0*/  IMAD R9, R0, 0x8, R3 ;  /* 0x0000000800097824 */ /* 0x001fe200078e0203 */
[----:B------:R-:W-:Y:S01]  /*d1d0*/  SHF.L.U32 R4, R7, 0x1f, RZ ;  /* 0x0000001f07047819 */ /* 0x000fe200000006ff */
[----:B-1----:R-:W-:Y:S06]  /*d1e0*/  @!P0 BRA `(.L_x_307) ;  /* 0x0000000000e48947 */ /* 0x002fec0003800000 */
.L_x_319:
[----:B------:R-:W1:Y:S01]  /*d1f0*/  SYNCS.PHASECHK.TRANS64.TRYWAIT P0, [R9+URZ], R4 ;  /* 0x00000004090075a7 */ /* 0x000e62000800017f */
[----:B------:R-:W-:-:S05]  /*d200*/  VIADD R0, R0, 0x1 ;  /* 0x0000000100007836 */ /* 0x000fca0000000000 */
[----:B------:R-:W-:-:S04]  /*d210*/  ISETP.NE.AND P1, PT, R0, 0x5, PT ;  /* 0x000000050000780c */ /* 0x000fc80003f25270 */
[----:B------:R-:W-:Y:S02]  /*d220*/  SEL R2, RZ, 0x1, P1 ;  /* 0x00000001ff027807 */ /* 0x000fe40000800000 */
[----:B------:R-:W-:Y:S02]  /*d230*/  SEL R0, R0, RZ, P1 ;  /* 0x000000ff00007207 */ /* 0x000fe40000800000 */
[----:B------:R-:W-:Y:S01]  /*d240*/  LOP3.LUT R2, R7, R2, RZ, 0x3c, !PT ;  /* 0x0000000207027212 */ /* 0x000fe200078e3cff */
[----:B-1----:R-:W-:Y:S06]  /*d250*/  @!P0 BRA `(.L_x_308) ;  /* 0x0000000000dc8947 */ /* 0x002fec0003800000 */
.L_x_320:
[----:B------:R-:W-:Y:S01]  /*d260*/  IMAD R3, R0, 0x8, R3 ;  /* 0x0000000800037824 */ /* 0x000fe200078e0203 */
[----:B------:R-:W-:-:S07]  /*d270*/  SHF.L.U32 R0, R2, 0x1f, RZ ;  /* 0x0000001f02007819 */ /* 0x000fce00000006ff */
.L_x_309:
[----:B--2---:R2:W3:Y:S02]  /*d280*/  SYNCS.PHASECHK.TRANS64.TRYWAIT P0, [R3+URZ], R0 ;  /* 0x00000000030075a7 */ /* 0x0044e4000800017f */
[----:B---3--:R-:W-:Y:S05]  /*d290*/  @!P0 NANOSLEEP.SYNCS 0x989680 ;  /* 0x009896800000895d */ /* 0x008fea0003900000 */
[----:B------:R-:W3:Y:S02]  /*d2a0*/  @!P0 SYNCS.PHASECHK.TRANS64 P0, [R3+URZ], R0 ;  /* 0x00000000030085a7 */ /* 0x000ee4000800007f */
[----:B---3--:R-:W-:Y:S05]  /*d2b0*/  @!P0 BRA `(.L_x_309) ;  /* 0xfffffffc00f08947 */ /* 0x008fea000383ffff */
.L_x_303:
[----:B------:R-:W-:Y:S05]  /*d2c0*/  BSYNC B0 ;  /* 0x0000000000007941 */ /* 0x000fea0003800000 */
.L_x_302:
[----:B------:R-:W-:Y:S05]  /*d2d0*/  EXIT ;  /* 0x000000000000794d */ /* 0x000fea0003800000 */
.L_x_17:
[----:B---3--:R3:W4:Y:S02]  /*d2e0*/  SYNCS.PHASECHK.TRANS64.TRYWAIT P1, [R3+URZ], R0 ;  /* 0x00000000030075a7 */ /* 0x008724000802017f */
[----:B----4-:R-:W-:Y:S05]  /*d2f0*/  @!P1 NANOSLEEP.SYNCS 0x989680 ;  /* 0x009896800000995d */ /* 0x010fea0003900000 */
[----:B------:R-:W4:Y:S02]  /*d300*/  @!P1 SYNCS.PHASECHK.TRANS64 P1, [R3+URZ], R0 ;  /* 0x00000000030095a7 */ /* 0x000f24000802007f */
[----:B----4-:R-:W-:Y:S05]  /*d310*/  @!P1 BRA `(.L_x_17) ;  /* 0xfffffffc00f09947 */ /* 0x010fea000383ffff */
[----:B------:R-:W-:Y:S05]  /*d320*/  BRA `(.L_x_16) ;  /* 0xffffff3c00c07947 */ /* 0x000fea000383ffff */
.L_x_22:
[----:B-1----:R-:W-:-:S04]  /*d330*/  IMAD.U32 R4, RZ, RZ, UR9 ;  /* 0x00000009ff047e24 */ /* 0x002fc8000f8e00ff */
[----:B------:R1:W2:Y:S03]  /*d340*/  SYNCS.PHASECHK.TRANS64.TRYWAIT P1, [R4+URZ], R3 ;  /* 0x00000003040075a7 */ /* 0x0002a6000802017f */
[----:B--2---:R-:W-:Y:S05]  /*d350*/  @!P1 NANOSLEEP.SYNCS 0x989680 ;  /* 0x009896800000995d */ /* 0x004fea0003900000 */
[----:B------:R-:W2:Y:S02]  /*d360*/  @!P1 SYNCS.PHASECHK.TRANS64 P1, [R4+URZ], R3 ;  /* 0x00000003040095a7 */ /* 0x000ea4000802007f */
[----:B--2---:R-:W-:Y:S05]  /*d370*/  @!P1 BRA `(.L_x_22) ;  /* 0xfffffffc00ec9947 */ /* 0x004fea000383ffff */
[----:B------:R-:W-:Y:S05]  /*d380*/  BRA `(.L_x_21) ;  /* 0xffffff4c00347947 */ /* 0x000fea000383ffff */
.L_x_289:
[----:B------:R-:W-:Y:S01]  /*d390*/  BSSY B1, `(.L_x_310) ;  /* 0x0000006000017945 */ /* 0x000fe20003800000 */
[----:B------:R-:W-:-:S07]  /*d3a0*/  IMAD.MOV.U32 R15, RZ, RZ, -0x1 ;  /* 0xffffffffff0f7424 */ /* 0x000fce00078e00ff */
[----:B------:R-:W-:Y:S05]  /*d3b0*/  WARPSYNC.COLLECTIVE R15, `(.L_x_311) ;  /* 0x000000000f0c7348 */ /* 0x000fea0003c00000 */
[----:B------:R-:W-:Y:S02]  /*d3c0*/  ELECT P6, UR62, PT ;  /* 0x00000000003e782f */ /* 0x000fe400038c0000 */
[----:B------:R-:W-:Y:S01]  /*d3d0*/  MOV R14, UR62 ;  /* 0x0000003e000e7c02 */ /* 0x000fe20008000f00 */
[----:B------:R-:W-:Y:S10]  /*d3e0*/  ENDCOLLECTIVE ;  /* 0x000000000000791b */ /* 0x000ff40003800000 */
.L_x_311:
[----:B------:R-:W-:Y:S05]  /*d3f0*/  BSYNC B1 ;  /* 0x0000000000017941 */ /* 0x000fea0003800000 */
.L_x_310:
[----:B------:R-:W-:Y:S05]  /*d400*/  BRA `(.L_x_312) ;  /* 0xffffffec00987947 */ /* 0x000fea000383ffff */
.L_x_292:
[----:B0-----:R0:W1:Y:S02]  /*d410*/  SYNCS.PHASECHK.TRANS64.TRYWAIT P1, [R14+URZ+0x28], R7 ;  /* 0x000028070e0075a7 */ /* 0x001064000802017f */
[----:B-1----:R-:W-:Y:S05]  /*d420*/  @!P1 NANOSLEEP.SYNCS 0x989680 ;  /* 0x009896800000995d */ /* 0x002fea0003900000 */
[----:B------:R-:W1:Y:S02]  /*d430*/  @!P1 SYNCS.PHASECHK.TRANS64 P1, [R14+URZ+0x28], R7 ;  /* 0x000028070e0095a7 */ /* 0x000e64000802007f */
[----:B-1----:R-:W-:Y:S05]  /*d440*/  @!P1 BRA `(.L_x_292) ;  /* 0xfffffffc00f09947 */ /* 0x002fea000383ffff */
[----:B------:R-:W-:Y:S05]  /*d450*/  BRA `(.L_x_313) ;  /* 0xffffffec00cc7947 */ /* 0x000fea000383ffff */
.L_x_301:
[----:B------:R-:W-:Y:S01]  /*d460*/  BSSY B0, `(.L_x_314) ;  /* 0x0000006000007945 */ /* 0x000fe20003800000 */
[----:B------:R-:W-:-:S07]  /*d470*/  IMAD.MOV.U32 R15, RZ, RZ, -0x1 ;  /* 0xffffffffff0f7424 */ /* 0x000fce00078e00ff */
[----:B------:R-:W-:Y:S05]  /*d480*/  WARPSYNC.COLLECTIVE R15, `(.L_x_315) ;  /* 0x000000000f0c7348 */ /* 0x000fea0003c00000 */
[----:B------:R-:W-:Y:S02]  /*d490*/  ELECT P6, UR62, PT ;  /* 0x00000000003e782f */ /* 0x000fe400038c0000 */
[----:B------:R-:W-:Y:S01]  /*d4a0*/  MOV R14, UR62 ;  /* 0x0000003e000e7c02 */ /* 0x000fe20008000f00 */
[----:B------:R-:W-:Y:S10]  /*d4b0*/  ENDCOLLECTIVE ;  /* 0x000000000000791b */ /* 0x000ff40003800000 */
.L_x_315:
[----:B------:R-:W-:Y:S05]  /*d4c0*/  BSYNC B0 ;  /* 0x0000000000007941 */ /* 0x000fea0003800000 */
.L_x_314:
[----:B------:R-:W-:Y:S05]  /*d4d0*/  BRA `(.L_x_316) ;  /* 0xfffffff800a87947 */ /* 0x000fea000383ffff */
.L_x_305:
[----:B0-----:R0:W1:Y:S02]  /*d4e0*/  SYNCS.PHASECHK.TRANS64.TRYWAIT P0, [R7+URZ], R2 ;  /* 0x00000002070075a7 */ /* 0x001064000800017f */
[----:B-1----:R-:W-:Y:S05]  /*d4f0*/  @!P0 NANOSLEEP.SYNCS 0x989680 ;  /* 0x009896800000895d */ /* 0x002fea0003900000 */
[----:B------:R-:W1:Y:S02]  /*d500*/  @!P0 SYNCS.PHASECHK.TRANS64 P0, [R7+URZ], R2 ;  /* 0x00000002070085a7 */ /* 0x000e64000800007f */
[----:B-1----:R-:W-:Y:S05]  /*d510*/  @!P0 BRA `(.L_x_305) ;  /* 0xfffffffc00f08947 */ /* 0x002fea000383ffff */
[----:B------:R-:W-:Y:S05]  /*d520*/  BRA `(.L_x_317) ;  /* 0xfffffff800e87947 */ /* 0x000fea000383ffff */
.L_x_306:
[----:B0-----:R0:W1:Y:S02]  /*d530*/  SYNCS.PHASECHK.TRANS64.TRYWAIT P0, [R9+URZ], R4 ;  /* 0x00000004090075a7 */ /* 0x001064000800017f */
[----:B-1----:R-:W-:Y:S05]  /*d540*/  @!P0 NANOSLEEP.SYNCS 0x989680 ;  /* 0x009896800000895d */ /* 0x002fea0003900000 */
[----:B------:R-:W1:Y:S02]  /*d550*/  @!P0 SYNCS.PHASECHK.TRANS64 P0, [R9+URZ], R4 ;  /* 0x00000004090085a7 */ /* 0x000e64000800007f */
[----:B-1----:R-:W-:Y:S05]  /*d560*/  @!P0 BRA `(.L_x_306) ;  /* 0xfffffffc00f08947 */ /* 0x002fea000383ffff */
[----:B------:R-:W-:Y:S05]  /*d570*/  BRA `(.L_x_318) ;  /* 0xfffffff800f87947 */ /* 0x000fea000383ffff */
.L_x_307:
[----:B0-----:R0:W1:Y:S02]  /*d580*/  SYNCS.PHASECHK.TRANS64.TRYWAIT P0, [R6+URZ], R5 ;  /* 0x00000005060075a7 */ /* 0x001064000800017f */
[----:B-1----:R-:W-:Y:S05]  /*d590*/  @!P0 NANOSLEEP.SYNCS 0x989680 ;  /* 0x009896800000895d */ /* 0x002fea0003900000 */
[----:B------:R-:W1:Y:S02]  /*d5a0*/  @!P0 SYNCS.PHASECHK.TRANS64 P0, [R6+URZ], R5 ;  /* 0x00000005060085a7 */ /* 0x000e64000800007f */
[----:B-1----:R-:W-:Y:S05]  /*d5b0*/  @!P0 BRA `(.L_x_307) ;  /* 0xfffffffc00f08947 */ /* 0x002fea000383ffff */
[----:B------:R-:W-:Y:S05]  /*d5c0*/  BRA `(.L_x_319) ;  /* 0xfffffffc00087947 */ /* 0x000fea000383ffff */
.L_x_308:
[----:B-1----:R1:W2:Y:S02]  /*d5d0*/  SYNCS.PHASECHK.TRANS64.TRYWAIT P0, [R9+URZ], R4 ;  /* 0x00000004090075a7 */ /* 0x0022a4000800017f */
[----:B--2---:R-:W-:Y:S05]  /*d5e0*/  @!P0 NANOSLEEP.SYNCS 0x989680 ;  /* 0x009896800000895d */ /* 0x004fea0003900000 */
[----:B------:R-:W2:Y:S02]  /*d5f0*/  @!P0 SYNCS.PHASECHK.TRANS64 P0, [R9+URZ], R4 ;  /* 0x00000004090085a7 */ /* 0x000ea4000800007f */
[----:B--2---:R-:W-:Y:S05]  /*d600*/  @!P0 BRA `(.L_x_308) ;  /* 0xfffffffc00f08947 */ /* 0x004fea000383ffff */
[----:B------:R-:W-:Y:S05]  /*d610*/  BRA `(.L_x_320) ;  /* 0xfffffffc00107947 */ /* 0x000fea000383ffff */
.L_x_321:
[----:B------:R-:W-:-:S00]  /*d620*/  BRA `(.L_x_321) ;  /* 0xfffffffc00fc7947 */ /* 0x000fc0000383ffff */
[----:B------:R-:W-:-:S00]  /*d630*/  NOP ;  /* 0x0000000000007918 */ /* 0x000fc00000000000 */
        /* <DEDUP_REMOVED lines=12> */
.L_x_322:


//--------------------- .nv.global.init           --------------------------
	.section	.nv.global.init,"aw",@progbits
.nv.global.init:
	.type		$str$22,@object
	.size		$str$22,($str$23 - $str$22)
$str$22:
        /*0000*/ 	.byte	0x6b, 0x5f, 0x74, 0x69, 0x6c, 0x65, 0x5f, 0x63, 0x6f, 0x75, 0x6e, 0x74, 0x20, 0x3e, 0x3d, 0x20
        /*0010*/ 	.byte	0x31, 0x00
	.type		$str$23,@object
	.size		$str$23,(__unnamed_1 - $str$23)
$str$23:
        /*0012*/ 	.byte	0x2f, 0x74, 0x6d, 0x70, 0x2f, 0x63, 0x75, 0x74, 0x6c, 0x61, 0x73, 0x73, 0x5f, 0x73, 0x77, 0x65
        /*0022*/ 	.byte	0x65, 0x70, 0x5f, 0x73, 0x72, 0x63, 0x2f, 0x69, 0x6e, 0x63, 0x6c, 0x75, 0x64, 0x65, 0x2f, 0x63
        /*0032*/ 	.byte	0x75, 0x74, 0x6c, 0x61, 0x73, 0x73, 0x2f, 0x67, 0x65, 0x6d, 0x6d, 0x2f, 0x63, 0x6f, 0x6c, 0x6c
        /*0042*/ 	.byte	0x65, 0x63, 0x74, 0x69, 0x76, 0x65, 0x2f, 0x73, 0x6d, 0x39, 0x30, 0x5f, 0x6d, 0x6d, 0x61, 0x5f
        /*0052*/ 	.byte	0x74, 0x6d, 0x61, 0x5f, 0x67, 0x6d, 0x6d, 0x61, 0x5f, 0x73, 0x73, 0x5f, 0x77, 0x61, 0x72, 0x70
        /*0062*/ 	.byte	0x73, 0x70, 0x65, 0x63, 0x69, 0x61, 0x6c, 0x69, 0x7a, 0x65, 0x64, 0x2e, 0x68, 0x70, 0x70, 0x00
	.type		__unnamed_1,@object
	.size		__unnamed_1,(.L_0 - __unnamed_1)
__unnamed_1:
        /*0072*/ 	.byte	0x76, 0x6f, 0x69, 0x64, 0x20, 0x63, 0x75, 0x74, 0x6c, 0x61, 0x73, 0x73, 0x3a, 0x3a, 0x67, 0x65
        /* <DEDUP_REMOVED lines=177> */
        /*0b92*/ 	.byte	0x5d, 0x00
.L_0:


//--------------------- .nv.shared._ZN7cutlass13device_kernelINS_4gemm6kernel13GemmUniversalIN4cute5tupleIJiiiiEEENS1_10collective13CollectiveMmaINS1_34MainloopSm90TmaGmmaWarpSpecializedILi5ENS5_IJNS4_1CILi1EEESB_SB_EEENS1_35KernelTmaWarpSpecializedCooperativeEEENS5_IJNSA_ILi256EEENSA_ILi128EEESG_EEENS_10tfloat32_tENS5_IJlSB_lEEESI_SJ_NS4_8TiledMMAINS4_8MMA_AtomIJNS4_4SM904GMMA30MMA_64x128x8_F32TF32TF32_SS_TNILNSN_7ScaleInE1ELSP_1EEEEEENS4_6LayoutINS5_IJNSA_ILi2EEESB_SB_EEENS5_IJSB_NSA_ILi0EEESV_EEEEENS5_IJNS4_10UnderscoreESY_SY_EEEEENS4_13SM90_TMA_LOADENS4_14ComposedLayoutINS4_7SwizzleILi3ELi4ELi3EEENS4_18smem_ptr_flag_bitsILi32EEENSS_INS5_IJNSA_ILi8EEENSA_ILi32EEEEEENS5_IJS18_SB_EEEEEEEvNS4_8identityES11_S1C_vS1D_EENS_8epilogue10collective6detail29Sm90TmaWarpSpecializedAdapterINS1G_15DefaultEpilogueISI_SJ_SJ_NS1F_6thread17LinearCombinationISI_Li1EffLNS1K_9ScaleType4KindE0ELNS_15FloatRoundStyleE2ESI_EENS1_15EpilogueDefaultEEEEEvvEEEEvNT_6ParamsE --------------------------
	.section	.nv.shared._ZN7cutlass13device_kernelINS_4gemm6kernel13GemmUniversalIN4cute5tupleIJiiiiEEENS1_10collective13CollectiveMmaINS1_34MainloopSm90TmaGmmaWarpSpecializedILi5ENS5_IJNS4_1CILi1EEESB_SB_EEENS1_35KernelTmaWarpSpecializedCooperativeEEENS5_IJNSA_ILi256EEENSA_ILi128EEESG_EEENS_10tfloat32_tENS5_IJlSB_lEEESI_SJ_NS4_8TiledMMAINS4_8MMA_AtomIJNS4_4SM904GMMA30MMA_64x128x8_F32TF32TF32_SS_TNILNSN_7ScaleInE1ELSP_1EEEEEENS4_6LayoutINS5_IJNSA_ILi2EEESB_SB_EEENS5_IJSB_NSA_ILi0EEESV_EEEEENS5_IJNS4_10UnderscoreESY_SY_EEEEENS4_13SM90_TMA_LOADENS4_14ComposedLayoutINS4_7SwizzleILi3ELi4ELi3EEENS4_18smem_ptr_flag_bitsILi32EEENSS_INS5_IJNSA_ILi8EEENSA_ILi32EEEEEENS5_IJS18_SB_EEEEEEEvNS4_8identityES11_S1C_vS1D_EENS_8epilogue10collective6detail29Sm90TmaWarpSpecializedAdapterINS1G_15DefaultEpilogueISI_SJ_SJ_NS1F_6thread17LinearCombinationISI_Li1EffLNS1K_9ScaleType4KindE0ELNS_15FloatRoundStyleE2ESI_EENS1_15EpilogueDefaultEEEEEvvEEEEvNT_6ParamsE,"aw",@nobits
	.sectionflags	@""
	.align	16
	.zero		1024


//--------------------- .nv.shared.reserved.0     --------------------------
	.section	.nv.shared.reserved.0,"aw",@nobits
	.weak		__nv_reservedSMEM_offset_0_alias
	.size		__nv_reservedSMEM_offset_0_alias, 0, 0
	.other		__nv_reservedSMEM_offset_0_alias,@"STO_CUDA_RESERVED_SHARED STV_DEFAULT"
__nv_reservedSMEM_offset_0_alias:
	.zero		0


//--------------------- .nv.global                --------------------------
	.section	.nv.global,"aw",@nobits
.nv.global:
	.type		_ZN39_INTERNAL_efb38531_4_k_cu_5abfab46_63314cute1_E,@object
	.size		_ZN39_INTERNAL_efb38531_4_k_cu_5abfab46_63314cute1_E,(_ZN39_INTERNAL_efb38531_4_k_cu_5abfab46_63314cuda3std3__45__cpo6cbeginE - _ZN39_INTERNAL_efb38531_4_k_cu_5abfab46_63314cute1_E)
_ZN39_INTERNAL_efb38531_4_k_cu_5abfab46_63314cute1_E:
	.zero		1
	.type		_ZN39_INTERNAL_efb38531_4_k_cu_5abfab46_63314cuda3std3__45__cpo6cbeginE,@object
	.size		_ZN39_INTERNAL_efb38531_4_k_cu_5abfab46_63314cuda3std3__45__cpo6cbeginE,(_ZN39_INTERNAL_efb38531_4_k_cu_5abfab46_63314cuda3std3__48in_placeE - _ZN39_INTERNAL_efb38531_4_k_cu_5abfab46_63314cuda3std3__45__cpo6cbeginE)
_ZN39_INTERNAL_efb38531_4_k_cu_5abfab46_63314cuda3std3__45__cpo6cbeginE:
	.zero		1
	.type		_ZN39_INTERNAL_efb38531_4_k_cu_5abfab46_63314cuda3std3__48in_placeE,@object
	.size		_ZN39_INTERNAL_efb38531_4_k_cu_5abfab46_63314cuda3std3__48in_placeE,(_ZN39_INTERNAL_efb38531_4_k_cu_5abfab46_63314cuda3std6ranges3__45__cpo9iter_moveE - _ZN39_INTERNAL_efb38531_4_k_cu_5abfab46_63314cuda3std3__48in_placeE)
_ZN39_INTERNAL_efb38531_4_k_cu_5abfab46_63314cuda3std3__48in_placeE:
	.zero		1
	.type		_ZN39_INTERNAL_efb38531_4_k_cu_5abfab46_63314cuda3std6ranges3__45__cpo9iter_moveE,@object
	.size		_ZN39_INTERNAL_efb38531_4_k_cu_5abfab46_63314cuda3std6ranges3__45__cpo9iter_moveE,(_ZN39_INTERNAL_efb38531_4_k_cu_5abfab46_63314cuda3std3__45__cpo5beginE - _ZN39_INTERNAL_efb38531_4_k_cu_5abfab46_63314cuda3std6ranges3__45__cpo9iter_moveE)
_ZN39_INTERNAL_efb38531_4_k_cu_5abfab46_63314cuda3std6ranges3__45__cpo9iter_moveE:
	.zero		1
	.type		_ZN39_INTERNAL_efb38531_4_k_cu_5abfab46_63314cuda3std3__45__cpo5beginE,@object
	.size		_ZN39_INTERNAL_efb38531_4_k_cu_5abfab46_63314cuda3std3__45__cpo5beginE,(_ZN39_INTERNAL_efb38531_4_k_cu_5abfab46_63314cuda3std3__441_GLOBAL__N__efb38531_4_k_cu_5abfab46_63316ignoreE - _ZN39_INTERNAL_efb38531_4_k_cu_5abfab46_63314cuda3std3__45__cpo5beginE)
_ZN39_INTERNAL_efb38531_4_k_cu_5abfab46_63314cuda3std3__45__cpo5beginE:
	.zero		1
	.type		_ZN39_INTERNAL_efb38531_4_k_cu_5abfab46_63314cuda3std3__441_GLOBAL__N__efb38531_4_k_cu_5abfab46_63316ignoreE,@object
	.size		_ZN39_INTERNAL_efb38531_4_k_cu_5abfab46_63314cuda3std3__441_GLOBAL__N__efb38531_4_k_cu_5abfab46_63316ignoreE,(_ZN39_INTERNAL_efb38531_4_k_cu_5abfab46_63314cute7productE - _ZN39_INTERNAL_efb38531_4_k_cu_5abfab46_63314cuda3std3__441_GLOBAL__N__efb38531_4_k_cu_5abfab46_63316ignoreE)
_ZN39_INTERNAL_efb38531_4_k_cu_5abfab46_63314cuda3std3__441_GLOBAL__N__efb38531_4_k_cu_5abfab46_63316ignoreE:
	.zero		1
	.type		_ZN39_INTERNAL_efb38531_4_k_cu_5abfab46_63314cute7productE,@object
	.size		_ZN39_INTERNAL_efb38531_4_k_cu_5abfab46_63314cute7productE,(_ZN39_INTERNAL_efb38531_4_k_cu_5abfab46_63314cuda3std3__45__cpo3endE - _ZN39_INTERNAL_efb38531_4_k_cu_5abfab46_63314cute7productE)
_ZN39_INTERNAL_efb38531_4_k_cu_5abfab46_63314cute7productE:
	.zero		1
	.type		_ZN39_INTERNAL_efb38531_4_k_cu_5abfab46_63314cuda3std3__45__cpo3endE,@object
	.size		_ZN39_INTERNAL_efb38531_4_k_cu_5abfab46_63314cuda3std3__45__cpo3endE,(_ZN39_INTERNAL_efb38531_4_k_cu_5abfab46_63314cuda3std3__419piecewise_constructE - _ZN39_INTERNAL_efb38531_4_k_cu_5abfab46_63314cuda3std3__45__cpo3endE)
_ZN39_INTERNAL_efb38531_4_k_cu_5abfab46_63314cuda3std3__45__cpo3endE:
	.zero		1
	.type		_ZN39_INTERNAL_efb38531_4_k_cu_5abfab46_63314cuda3std3__419piecewise_constructE,@object
	.size		_ZN39_INTERNAL_efb38531_4_k_cu_5abfab46_63314cuda3std3__419piecewise_constructE,(_ZN39_INTERNAL_efb38531_4_k_cu_5abfab46_63314cuda3std3__45__cpo4cendE - _ZN39_INTERNAL_efb38531_4_k_cu_5abfab46_63314cuda3std3__419piecewise_constructE)
_ZN39_INTERNAL_efb38531_4_k_cu_5abfab46_63314cuda3std3__419piecewise_constructE:
	.zero		1
	.type		_ZN39_INTERNAL_efb38531_4_k_cu_5abfab46_63314cuda3std3__45__cpo4cendE,@object
	.size		_ZN39_INTERNAL_efb38531_4_k_cu_5abfab46_63314cuda3std3__45__cpo4cendE,(_ZN39_INTERNAL_efb38531_4_k_cu_5abfab46_63314cuda3std6ranges3__45__cpo4swapE - _ZN39_INTERNAL_efb38531_4_k_cu_5abfab46_63314cuda3std3__45__cpo4cendE)
_ZN39_INTERNAL_efb38531_4_k_cu_5abfab46_63314cuda3std3__45__cpo4cendE:
	.zero		1
	.type		_ZN39_INTERNAL_efb38531_4_k_cu_5abfab46_63314cuda3std6ranges3__45__cpo4swapE,@object
	.size		_ZN39_INTERNAL_efb38531_4_k_cu_5abfab46_63314cuda3std6ranges3__45__cpo4swapE,(.L_8 - _ZN39_INTERNAL_efb38531_4_k_cu_5abfab46_63314cuda3std6ranges3__45__cpo4swapE)
_ZN39_INTERNAL_efb38531_4_k_cu_5abfab46_63314cuda3std6ranges3__45__cpo4swapE:
	.zero		1
.L_8:


//--------------------- .nv.constant0._ZN7cutlass13device_kernelINS_4gemm6kernel13GemmUniversalIN4cute5tupleIJiiiiEEENS1_10collective13CollectiveMmaINS1_34MainloopSm90TmaGmmaWarpSpecializedILi5ENS5_IJNS4_1CILi1EEESB_SB_EEENS1_35KernelTmaWarpSpecializedCooperativeEEENS5_IJNSA_ILi256EEENSA_ILi128EEESG_EEENS_10tfloat32_tENS5_IJlSB_lEEESI_SJ_NS4_8TiledMMAINS4_8MMA_AtomIJNS4_4SM904GMMA30MMA_64x128x8_F32TF32TF32_SS_TNILNSN_7ScaleInE1ELSP_1EEEEEENS4_6LayoutINS5_IJNSA_ILi2EEESB_SB_EEENS5_IJSB_NSA_ILi0EEESV_EEEEENS5_IJNS4_10UnderscoreESY_SY_EEEEENS4_13SM90_TMA_LOADENS4_14ComposedLayoutINS4_7SwizzleILi3ELi4ELi3EEENS4_18smem_ptr_flag_bitsILi32EEENSS_INS5_IJNSA_ILi8EEENSA_ILi32EEEEEENS5_IJS18_SB_EEEEEEEvNS4_8identityES11_S1C_vS1D_EENS_8epilogue10collective6detail29Sm90TmaWarpSpecializedAdapterINS1G_15DefaultEpilogueISI_SJ_SJ_NS1F_6thread17LinearCombinationISI_Li1EffLNS1K_9ScaleType4KindE0ELNS_15FloatRoundStyleE2ESI_EENS1_15EpilogueDefaultEEEEEvvEEEEvNT_6ParamsE --------------------------
	.section	.nv.constant0._ZN7cutlass13device_kernelINS_4gemm6kernel13GemmUniversalIN4cute5tupleIJiiiiEEENS1_10collective13CollectiveMmaINS1_34MainloopSm90TmaGmmaWarpSpecializedILi5ENS5_IJNS4_1CILi1EEESB_SB_EEENS1_35KernelTmaWarpSpecializedCooperativeEEENS5_IJNSA_ILi256EEENSA_ILi128EEESG_EEENS_10tfloat32_tENS5_IJlSB_lEEESI_SJ_NS4_8TiledMMAINS4_8MMA_AtomIJNS4_4SM904GMMA30MMA_64x128x8_F32TF32TF32_SS_TNILNSN_7ScaleInE1ELSP_1EEEEEENS4_6LayoutINS5_IJNSA_ILi2EEESB_SB_EEENS5_IJSB_NSA_ILi0EEESV_EEEEENS5_IJNS4_10UnderscoreESY_SY_EEEEENS4_13SM90_TMA_LOADENS4_14ComposedLayoutINS4_7SwizzleILi3ELi4ELi3EEENS4_18smem_ptr_flag_bitsILi32EEENSS_INS5_IJNSA_ILi8EEENSA_ILi32EEEEEENS5_IJS18_SB_EEEEEEEvNS4_8identityES11_S1C_vS1D_EENS_8epilogue10collective6detail29Sm90TmaWarpSpecializedAdapterINS1G_15DefaultEpilogueISI_SJ_SJ_NS1F_6thread17LinearCombinationISI_Li1EffLNS1K_9ScaleType4KindE0ELNS_15FloatRoundStyleE2ESI_EENS1_15EpilogueDefaultEEEEEvvEEEEvNT_6ParamsE,"a",@progbits
	.sectionflags	@""
	.align	4
.nv.constant0._ZN7cutlass13device_kernelINS_4gemm6kernel13GemmUniversalIN4cute5tupleIJiiiiEEENS1_10collective13CollectiveMmaINS1_34MainloopSm90TmaGmmaWarpSpecializedILi5ENS5_IJNS4_1CILi1EEESB_SB_EEENS1_35KernelTmaWarpSpecializedCooperativeEEENS5_IJNSA_ILi256EEENSA_ILi128EEESG_EEENS_10tfloat32_tENS5_IJlSB_lEEESI_SJ_NS4_8TiledMMAINS4_8MMA_AtomIJNS4_4SM904GMMA30MMA_64x128x8_F32TF32TF32_SS_TNILNSN_7ScaleInE1ELSP_1EEEEEENS4_6LayoutINS5_IJNSA_ILi2EEESB_SB_EEENS5_IJSB_NSA_ILi0EEESV_EEEEENS5_IJNS4_10UnderscoreESY_SY_EEEEENS4_13SM90_TMA_LOADENS4_14ComposedLayoutINS4_7SwizzleILi3ELi4ELi3EEENS4_18smem_ptr_flag_bitsILi32EEENSS_INS5_IJNSA_ILi8EEENSA_ILi32EEEEEENS5_IJS18_SB_EEEEEEEvNS4_8identityES11_S1C_vS1D_EENS_8epilogue10collective6detail29Sm90TmaWarpSpecializedAdapterINS1G_15DefaultEpilogueISI_SJ_SJ_NS1F_6thread17LinearCombinationISI_Li1EffLNS1K_9ScaleType4KindE0ELNS_15FloatRoundStyleE2ESI_EENS1_15EpilogueDefaultEEEEEvvEEEEvNT_6ParamsE:
	.zero		1664


//--------------------- SYMBOLS --------------------------

	.type		.nv.reservedSmem.offset0,@object
	.size		.nv.reservedSmem.offset0,0x4
	.type		__assertfail,@function
